//
// Generated by NVIDIA NVVM Compiler
//
// Compiler Build ID: CL-36424714
// Cuda compilation tools, release 13.0, V13.0.88
// Based on NVVM 20.0.0
//

.version 9.0
.target sm_100
.address_size 64

	// .globl	_Z16computeHistogramPfPiii
// _ZZ18find_max_reductionPiS_iiE14sigma2b_shared has been demoted
// _ZZ18find_max_reductionPiS_iiE18sigma2b_shared_idx has been demoted

.visible .entry _Z16computeHistogramPfPiii(
	.param .u64 .ptr .align 1 _Z16computeHistogramPfPiii_param_0,
	.param .u64 .ptr .align 1 _Z16computeHistogramPfPiii_param_1,
	.param .u32 _Z16computeHistogramPfPiii_param_2,
	.param .u32 _Z16computeHistogramPfPiii_param_3
)
{
	.reg .pred 	%p<4>;
	.reg .b32 	%r<16>;
	.reg .b32 	%f<2>;
	.reg .b64 	%rd<9>;

	ld.param.u64 	%rd1, [_Z16computeHistogramPfPiii_param_0];
	ld.param.u64 	%rd2, [_Z16computeHistogramPfPiii_param_1];
	ld.param.u32 	%r2, [_Z16computeHistogramPfPiii_param_2];
	ld.param.u32 	%r3, [_Z16computeHistogramPfPiii_param_3];
	mov.u32 	%r5, %ctaid.x;
	mov.u32 	%r6, %ntid.x;
	mov.u32 	%r7, %tid.x;
	mad.lo.s32 	%r8, %r5, %r6, %r7;
	mov.u32 	%r9, %ctaid.y;
	mov.u32 	%r10, %ntid.y;
	mov.u32 	%r11, %tid.y;
	mad.lo.s32 	%r12, %r9, %r10, %r11;
	mad.lo.s32 	%r1, %r2, %r12, %r8;
	setp.ge.s32 	%p1, %r8, %r2;
	setp.ge.s32 	%p2, %r12, %r3;
	or.pred  	%p3, %p1, %p2;
	@%p3 bra 	$L__BB0_2;
	cvta.to.global.u64 	%rd3, %rd1;
	cvta.to.global.u64 	%rd4, %rd2;
	mul.wide.s32 	%rd5, %r1, 4;
	add.s64 	%rd6, %rd3, %rd5;
	ld.global.f32 	%f1, [%rd6];
	cvt.rzi.s32.f32 	%r14, %f1;
	mul.wide.s32 	%rd7, %r14, 4;
	add.s64 	%rd8, %rd4, %rd7;
	atom.global.add.u32 	%r15, [%rd8], 1;
$L__BB0_2:
	ret;

}
	// .globl	_Z29computeProbabilitiesHistogramPfPiS_i
.visible .entry _Z29computeProbabilitiesHistogramPfPiS_i(
	.param .u64 .ptr .align 1 _Z29computeProbabilitiesHistogramPfPiS_i_param_0,
	.param .u64 .ptr .align 1 _Z29computeProbabilitiesHistogramPfPiS_i_param_1,
	.param .u64 .ptr .align 1 _Z29computeProbabilitiesHistogramPfPiS_i_param_2,
	.param .u32 _Z29computeProbabilitiesHistogramPfPiS_i_param_3
)
{
	.reg .pred 	%p<2>;
	.reg .b32 	%r<7>;
	.reg .b32 	%f<4>;
	.reg .b64 	%rd<8>;

	ld.param.u64 	%rd1, [_Z29computeProbabilitiesHistogramPfPiS_i_param_1];
	ld.param.u64 	%rd2, [_Z29computeProbabilitiesHistogramPfPiS_i_param_2];
	ld.param.u32 	%r2, [_Z29computeProbabilitiesHistogramPfPiS_i_param_3];
	mov.u32 	%r3, %ctaid.x;
	mov.u32 	%r4, %ntid.x;
	mov.u32 	%r5, %tid.x;
	mad.lo.s32 	%r1, %r3, %r4, %r5;
	setp.ge.s32 	%p1, %r1, %r2;
	@%p1 bra 	$L__BB1_2;
	cvta.to.global.u64 	%rd3, %rd1;
	cvta.to.global.u64 	%rd4, %rd2;
	mul.wide.s32 	%rd5, %r1, 4;
	add.s64 	%rd6, %rd3, %rd5;
	ld.global.u32 	%r6, [%rd6];
	cvt.rn.f32.s32 	%f1, %r6;
	cvt.rn.f32.s32 	%f2, %r2;
	div.rn.f32 	%f3, %f1, %f2;
	add.s64 	%rd7, %rd4, %rd5;
	st.global.f32 	[%rd7], %f3;
$L__BB1_2:
	ret;

}
	// .globl	_Z21otsu_threshold_kernelPfPiS_iiS0_
.visible .entry _Z21otsu_threshold_kernelPfPiS_iiS0_(
	.param .u64 .ptr .align 1 _Z21otsu_threshold_kernelPfPiS_iiS0__param_0,
	.param .u64 .ptr .align 1 _Z21otsu_threshold_kernelPfPiS_iiS0__param_1,
	.param .u64 .ptr .align 1 _Z21otsu_threshold_kernelPfPiS_iiS0__param_2,
	.param .u32 _Z21otsu_threshold_kernelPfPiS_iiS0__param_3,
	.param .u32 _Z21otsu_threshold_kernelPfPiS_iiS0__param_4,
	.param .u64 .ptr .align 1 _Z21otsu_threshold_kernelPfPiS_iiS0__param_5
)
{
	.reg .pred 	%p<33>;
	.reg .b32 	%r<142>;
	.reg .b32 	%f<313>;
	.reg .b64 	%rd<42>;

	ld.param.u64 	%rd16, [_Z21otsu_threshold_kernelPfPiS_iiS0__param_2];
	ld.param.u32 	%r54, [_Z21otsu_threshold_kernelPfPiS_iiS0__param_3];
	ld.param.u32 	%r55, [_Z21otsu_threshold_kernelPfPiS_iiS0__param_4];
	ld.param.u64 	%rd15, [_Z21otsu_threshold_kernelPfPiS_iiS0__param_5];
	cvta.to.global.u64 	%rd1, %rd16;
	mov.u32 	%r57, %ctaid.x;
	mov.u32 	%r58, %ntid.x;
	mov.u32 	%r59, %tid.x;
	mad.lo.s32 	%r60, %r57, %r58, %r59;
	mov.u32 	%r61, %ctaid.y;
	mov.u32 	%r62, %ntid.y;
	mov.u32 	%r63, %tid.y;
	mad.lo.s32 	%r64, %r61, %r62, %r63;
	mad.lo.s32 	%r66, %r54, %r64, %r60;
	setp.ge.s32 	%p1, %r60, %r54;
	setp.ge.s32 	%p2, %r64, %r55;
	or.pred  	%p3, %p1, %p2;
	setp.gt.s32 	%p4, %r66, 254;
	or.pred  	%p5, %p3, %p4;
	@%p5 bra 	$L__BB2_42;
	setp.lt.s32 	%p6, %r66, 1;
	mov.f32 	%f294, 0f00000000;
	@%p6 bra 	$L__BB2_14;
	and.b32  	%r2, %r66, 15;
	setp.lt.u32 	%p7, %r66, 16;
	mov.f32 	%f294, 0f00000000;
	mov.b32 	%r126, 0;
	@%p7 bra 	$L__BB2_5;
	and.b32  	%r126, %r66, 2147483632;
	neg.s32 	%r124, %r126;
	add.s64 	%rd38, %rd1, 32;
	mov.f32 	%f294, 0f00000000;
$L__BB2_4:
	.pragma "nounroll";
	ld.global.f32 	%f44, [%rd38+-32];
	add.f32 	%f45, %f294, %f44;
	ld.global.f32 	%f46, [%rd38+-28];
	add.f32 	%f47, %f45, %f46;
	ld.global.f32 	%f48, [%rd38+-24];
	add.f32 	%f49, %f47, %f48;
	ld.global.f32 	%f50, [%rd38+-20];
	add.f32 	%f51, %f49, %f50;
	ld.global.f32 	%f52, [%rd38+-16];
	add.f32 	%f53, %f51, %f52;
	ld.global.f32 	%f54, [%rd38+-12];
	add.f32 	%f55, %f53, %f54;
	ld.global.f32 	%f56, [%rd38+-8];
	add.f32 	%f57, %f55, %f56;
	ld.global.f32 	%f58, [%rd38+-4];
	add.f32 	%f59, %f57, %f58;
	ld.global.f32 	%f60, [%rd38];
	add.f32 	%f61, %f59, %f60;
	ld.global.f32 	%f62, [%rd38+4];
	add.f32 	%f63, %f61, %f62;
	ld.global.f32 	%f64, [%rd38+8];
	add.f32 	%f65, %f63, %f64;
	ld.global.f32 	%f66, [%rd38+12];
	add.f32 	%f67, %f65, %f66;
	ld.global.f32 	%f68, [%rd38+16];
	add.f32 	%f69, %f67, %f68;
	ld.global.f32 	%f70, [%rd38+20];
	add.f32 	%f71, %f69, %f70;
	ld.global.f32 	%f72, [%rd38+24];
	add.f32 	%f73, %f71, %f72;
	ld.global.f32 	%f74, [%rd38+28];
	add.f32 	%f294, %f73, %f74;
	add.s32 	%r124, %r124, 16;
	add.s64 	%rd38, %rd38, 64;
	setp.ne.s32 	%p8, %r124, 0;
	@%p8 bra 	$L__BB2_4;
$L__BB2_5:
	setp.eq.s32 	%p9, %r2, 0;
	@%p9 bra 	$L__BB2_14;
	and.b32  	%r8, %r66, 7;
	setp.lt.u32 	%p10, %r2, 8;
	@%p10 bra 	$L__BB2_8;
	mul.wide.u32 	%rd17, %r126, 4;
	add.s64 	%rd18, %rd1, %rd17;
	ld.global.f32 	%f76, [%rd18];
	add.f32 	%f77, %f294, %f76;
	ld.global.f32 	%f78, [%rd18+4];
	add.f32 	%f79, %f77, %f78;
	ld.global.f32 	%f80, [%rd18+8];
	add.f32 	%f81, %f79, %f80;
	ld.global.f32 	%f82, [%rd18+12];
	add.f32 	%f83, %f81, %f82;
	ld.global.f32 	%f84, [%rd18+16];
	add.f32 	%f85, %f83, %f84;
	ld.global.f32 	%f86, [%rd18+20];
	add.f32 	%f87, %f85, %f86;
	ld.global.f32 	%f88, [%rd18+24];
	add.f32 	%f89, %f87, %f88;
	ld.global.f32 	%f90, [%rd18+28];
	add.f32 	%f294, %f89, %f90;
	add.s32 	%r126, %r126, 8;
$L__BB2_8:
	setp.eq.s32 	%p11, %r8, 0;
	@%p11 bra 	$L__BB2_14;
	and.b32  	%r11, %r66, 3;
	setp.lt.u32 	%p12, %r8, 4;
	@%p12 bra 	$L__BB2_11;
	mul.wide.u32 	%rd19, %r126, 4;
	add.s64 	%rd20, %rd1, %rd19;
	ld.global.f32 	%f92, [%rd20];
	add.f32 	%f93, %f294, %f92;
	ld.global.f32 	%f94, [%rd20+4];
	add.f32 	%f95, %f93, %f94;
	ld.global.f32 	%f96, [%rd20+8];
	add.f32 	%f97, %f95, %f96;
	ld.global.f32 	%f98, [%rd20+12];
	add.f32 	%f294, %f97, %f98;
	add.s32 	%r126, %r126, 4;
$L__BB2_11:
	setp.eq.s32 	%p13, %r11, 0;
	@%p13 bra 	$L__BB2_14;
	mul.wide.u32 	%rd21, %r126, 4;
	add.s64 	%rd39, %rd1, %rd21;
	neg.s32 	%r128, %r11;
$L__BB2_13:
	.pragma "nounroll";
	ld.global.f32 	%f99, [%rd39];
	add.f32 	%f294, %f294, %f99;
	add.s64 	%rd39, %rd39, 4;
	add.s32 	%r128, %r128, 1;
	setp.ne.s32 	%p14, %r128, 0;
	@%p14 bra 	$L__BB2_13;
$L__BB2_14:
	setp.lt.s32 	%p15, %r66, 1;
	mov.f32 	%f303, 0f00000000;
	@%p15 bra 	$L__BB2_27;
	and.b32  	%r17, %r66, 15;
	setp.lt.u32 	%p16, %r66, 16;
	mov.f32 	%f303, 0f00000000;
	mov.b32 	%r131, 0;
	@%p16 bra 	$L__BB2_18;
	and.b32  	%r131, %r66, 2147483632;
	add.s64 	%rd40, %rd1, 32;
	mov.f32 	%f303, 0f00000000;
	mov.b32 	%r129, 0;
$L__BB2_17:
	.pragma "nounroll";
	cvt.rn.f32.u32 	%f104, %r129;
	ld.global.f32 	%f105, [%rd40+-32];
	fma.rn.f32 	%f106, %f105, %f104, %f303;
	add.s32 	%r70, %r129, 1;
	cvt.rn.f32.u32 	%f107, %r70;
	ld.global.f32 	%f108, [%rd40+-28];
	fma.rn.f32 	%f109, %f108, %f107, %f106;
	add.s32 	%r71, %r129, 2;
	cvt.rn.f32.u32 	%f110, %r71;
	ld.global.f32 	%f111, [%rd40+-24];
	fma.rn.f32 	%f112, %f111, %f110, %f109;
	add.s32 	%r72, %r129, 3;
	cvt.rn.f32.u32 	%f113, %r72;
	ld.global.f32 	%f114, [%rd40+-20];
	fma.rn.f32 	%f115, %f114, %f113, %f112;
	add.s32 	%r73, %r129, 4;
	cvt.rn.f32.u32 	%f116, %r73;
	ld.global.f32 	%f117, [%rd40+-16];
	fma.rn.f32 	%f118, %f117, %f116, %f115;
	add.s32 	%r74, %r129, 5;
	cvt.rn.f32.u32 	%f119, %r74;
	ld.global.f32 	%f120, [%rd40+-12];
	fma.rn.f32 	%f121, %f120, %f119, %f118;
	add.s32 	%r75, %r129, 6;
	cvt.rn.f32.u32 	%f122, %r75;
	ld.global.f32 	%f123, [%rd40+-8];
	fma.rn.f32 	%f124, %f123, %f122, %f121;
	add.s32 	%r76, %r129, 7;
	cvt.rn.f32.u32 	%f125, %r76;
	ld.global.f32 	%f126, [%rd40+-4];
	fma.rn.f32 	%f127, %f126, %f125, %f124;
	add.s32 	%r77, %r129, 8;
	cvt.rn.f32.u32 	%f128, %r77;
	ld.global.f32 	%f129, [%rd40];
	fma.rn.f32 	%f130, %f129, %f128, %f127;
	add.s32 	%r78, %r129, 9;
	cvt.rn.f32.u32 	%f131, %r78;
	ld.global.f32 	%f132, [%rd40+4];
	fma.rn.f32 	%f133, %f132, %f131, %f130;
	add.s32 	%r79, %r129, 10;
	cvt.rn.f32.u32 	%f134, %r79;
	ld.global.f32 	%f135, [%rd40+8];
	fma.rn.f32 	%f136, %f135, %f134, %f133;
	add.s32 	%r80, %r129, 11;
	cvt.rn.f32.u32 	%f137, %r80;
	ld.global.f32 	%f138, [%rd40+12];
	fma.rn.f32 	%f139, %f138, %f137, %f136;
	add.s32 	%r81, %r129, 12;
	cvt.rn.f32.u32 	%f140, %r81;
	ld.global.f32 	%f141, [%rd40+16];
	fma.rn.f32 	%f142, %f141, %f140, %f139;
	add.s32 	%r82, %r129, 13;
	cvt.rn.f32.u32 	%f143, %r82;
	ld.global.f32 	%f144, [%rd40+20];
	fma.rn.f32 	%f145, %f144, %f143, %f142;
	add.s32 	%r83, %r129, 14;
	cvt.rn.f32.u32 	%f146, %r83;
	ld.global.f32 	%f147, [%rd40+24];
	fma.rn.f32 	%f148, %f147, %f146, %f145;
	add.s32 	%r84, %r129, 15;
	cvt.rn.f32.u32 	%f149, %r84;
	ld.global.f32 	%f150, [%rd40+28];
	fma.rn.f32 	%f303, %f150, %f149, %f148;
	add.s64 	%rd40, %rd40, 64;
	add.s32 	%r129, %r129, 16;
	setp.ne.s32 	%p17, %r129, %r131;
	@%p17 bra 	$L__BB2_17;
$L__BB2_18:
	setp.eq.s32 	%p18, %r17, 0;
	@%p18 bra 	$L__BB2_27;
	and.b32  	%r22, %r66, 7;
	setp.lt.u32 	%p19, %r17, 8;
	@%p19 bra 	$L__BB2_21;
	cvt.rn.f32.u32 	%f152, %r131;
	mul.wide.u32 	%rd22, %r131, 4;
	add.s64 	%rd23, %rd1, %rd22;
	ld.global.f32 	%f153, [%rd23];
	fma.rn.f32 	%f154, %f153, %f152, %f303;
	add.s32 	%r85, %r131, 1;
	cvt.rn.f32.u32 	%f155, %r85;
	ld.global.f32 	%f156, [%rd23+4];
	fma.rn.f32 	%f157, %f156, %f155, %f154;
	add.s32 	%r86, %r131, 2;
	cvt.rn.f32.u32 	%f158, %r86;
	ld.global.f32 	%f159, [%rd23+8];
	fma.rn.f32 	%f160, %f159, %f158, %f157;
	add.s32 	%r87, %r131, 3;
	cvt.rn.f32.u32 	%f161, %r87;
	ld.global.f32 	%f162, [%rd23+12];
	fma.rn.f32 	%f163, %f162, %f161, %f160;
	add.s32 	%r88, %r131, 4;
	cvt.rn.f32.u32 	%f164, %r88;
	ld.global.f32 	%f165, [%rd23+16];
	fma.rn.f32 	%f166, %f165, %f164, %f163;
	add.s32 	%r89, %r131, 5;
	cvt.rn.f32.u32 	%f167, %r89;
	ld.global.f32 	%f168, [%rd23+20];
	fma.rn.f32 	%f169, %f168, %f167, %f166;
	add.s32 	%r90, %r131, 6;
	cvt.rn.f32.u32 	%f170, %r90;
	ld.global.f32 	%f171, [%rd23+24];
	fma.rn.f32 	%f172, %f171, %f170, %f169;
	add.s32 	%r91, %r131, 7;
	cvt.rn.f32.u32 	%f173, %r91;
	ld.global.f32 	%f174, [%rd23+28];
	fma.rn.f32 	%f303, %f174, %f173, %f172;
	add.s32 	%r131, %r131, 8;
$L__BB2_21:
	setp.eq.s32 	%p20, %r22, 0;
	@%p20 bra 	$L__BB2_27;
	and.b32  	%r25, %r66, 3;
	setp.lt.u32 	%p21, %r22, 4;
	@%p21 bra 	$L__BB2_24;
	cvt.rn.f32.u32 	%f176, %r131;
	mul.wide.u32 	%rd24, %r131, 4;
	add.s64 	%rd25, %rd1, %rd24;
	ld.global.f32 	%f177, [%rd25];
	fma.rn.f32 	%f178, %f177, %f176, %f303;
	add.s32 	%r92, %r131, 1;
	cvt.rn.f32.u32 	%f179, %r92;
	ld.global.f32 	%f180, [%rd25+4];
	fma.rn.f32 	%f181, %f180, %f179, %f178;
	add.s32 	%r93, %r131, 2;
	cvt.rn.f32.u32 	%f182, %r93;
	ld.global.f32 	%f183, [%rd25+8];
	fma.rn.f32 	%f184, %f183, %f182, %f181;
	add.s32 	%r94, %r131, 3;
	cvt.rn.f32.u32 	%f185, %r94;
	ld.global.f32 	%f186, [%rd25+12];
	fma.rn.f32 	%f303, %f186, %f185, %f184;
	add.s32 	%r131, %r131, 4;
$L__BB2_24:
	setp.eq.s32 	%p22, %r25, 0;
	@%p22 bra 	$L__BB2_27;
	mul.wide.u32 	%rd26, %r131, 4;
	add.s64 	%rd41, %rd1, %rd26;
	neg.s32 	%r133, %r25;
$L__BB2_26:
	.pragma "nounroll";
	cvt.rn.f32.u32 	%f187, %r131;
	ld.global.f32 	%f188, [%rd41];
	fma.rn.f32 	%f303, %f188, %f187, %f303;
	add.s32 	%r131, %r131, 1;
	add.s64 	%rd41, %rd41, 4;
	add.s32 	%r133, %r133, 1;
	setp.ne.s32 	%p23, %r133, 0;
	@%p23 bra 	$L__BB2_26;
$L__BB2_27:
	setp.gt.s32 	%p24, %r66, 253;
	mov.f32 	%f312, 0f00000000;
	@%p24 bra 	$L__BB2_41;
	sub.s32 	%r33, 254, %r66;
	and.b32  	%r34, %r33, 15;
	add.s32 	%r95, %r66, -239;
	setp.lt.u32 	%p25, %r95, 15;
	mov.f32 	%f312, 0f00000000;
	mov.u32 	%r138, %r66;
	@%p25 bra 	$L__BB2_32;
	add.s32 	%r136, %r66, 8;
	and.b32  	%r96, %r33, -16;
	neg.s32 	%r135, %r96;
	mov.f32 	%f312, 0f00000000;
$L__BB2_30:
	.pragma "nounroll";
	add.s32 	%r97, %r136, -8;
	add.s32 	%r98, %r136, -7;
	cvt.rn.f32.s32 	%f193, %r98;
	mul.wide.s32 	%rd27, %r97, 4;
	add.s64 	%rd28, %rd1, %rd27;
	ld.global.f32 	%f194, [%rd28+4];
	fma.rn.f32 	%f195, %f194, %f193, %f312;
	add.s32 	%r99, %r136, -6;
	cvt.rn.f32.s32 	%f196, %r99;
	ld.global.f32 	%f197, [%rd28+8];
	fma.rn.f32 	%f198, %f197, %f196, %f195;
	add.s32 	%r100, %r136, -5;
	cvt.rn.f32.s32 	%f199, %r100;
	ld.global.f32 	%f200, [%rd28+12];
	fma.rn.f32 	%f201, %f200, %f199, %f198;
	add.s32 	%r101, %r136, -4;
	cvt.rn.f32.s32 	%f202, %r101;
	ld.global.f32 	%f203, [%rd28+16];
	fma.rn.f32 	%f204, %f203, %f202, %f201;
	add.s32 	%r102, %r136, -3;
	cvt.rn.f32.s32 	%f205, %r102;
	ld.global.f32 	%f206, [%rd28+20];
	fma.rn.f32 	%f207, %f206, %f205, %f204;
	add.s32 	%r103, %r136, -2;
	cvt.rn.f32.s32 	%f208, %r103;
	ld.global.f32 	%f209, [%rd28+24];
	fma.rn.f32 	%f210, %f209, %f208, %f207;
	add.s32 	%r104, %r136, -1;
	cvt.rn.f32.s32 	%f211, %r104;
	ld.global.f32 	%f212, [%rd28+28];
	fma.rn.f32 	%f213, %f212, %f211, %f210;
	add.s32 	%r105, %r136, 8;
	cvt.rn.f32.s32 	%f214, %r136;
	ld.global.f32 	%f215, [%rd28+32];
	fma.rn.f32 	%f216, %f215, %f214, %f213;
	add.s32 	%r106, %r136, 1;
	cvt.rn.f32.s32 	%f217, %r106;
	ld.global.f32 	%f218, [%rd28+36];
	fma.rn.f32 	%f219, %f218, %f217, %f216;
	add.s32 	%r107, %r136, 2;
	cvt.rn.f32.s32 	%f220, %r107;
	ld.global.f32 	%f221, [%rd28+40];
	fma.rn.f32 	%f222, %f221, %f220, %f219;
	add.s32 	%r108, %r136, 3;
	cvt.rn.f32.s32 	%f223, %r108;
	ld.global.f32 	%f224, [%rd28+44];
	fma.rn.f32 	%f225, %f224, %f223, %f222;
	add.s32 	%r109, %r136, 4;
	cvt.rn.f32.s32 	%f226, %r109;
	ld.global.f32 	%f227, [%rd28+48];
	fma.rn.f32 	%f228, %f227, %f226, %f225;
	add.s32 	%r110, %r136, 5;
	cvt.rn.f32.s32 	%f229, %r110;
	ld.global.f32 	%f230, [%rd28+52];
	fma.rn.f32 	%f231, %f230, %f229, %f228;
	add.s32 	%r111, %r136, 6;
	cvt.rn.f32.s32 	%f232, %r111;
	ld.global.f32 	%f233, [%rd28+56];
	fma.rn.f32 	%f234, %f233, %f232, %f231;
	add.s32 	%r112, %r136, 7;
	cvt.rn.f32.s32 	%f235, %r112;
	ld.global.f32 	%f236, [%rd28+60];
	fma.rn.f32 	%f237, %f236, %f235, %f234;
	cvt.rn.f32.s32 	%f238, %r105;
	ld.global.f32 	%f239, [%rd28+64];
	fma.rn.f32 	%f312, %f239, %f238, %f237;
	add.s32 	%r136, %r136, 16;
	add.s32 	%r135, %r135, 16;
	setp.ne.s32 	%p26, %r135, 0;
	@%p26 bra 	$L__BB2_30;
	add.s32 	%r138, %r136, -8;
$L__BB2_32:
	setp.eq.s32 	%p27, %r34, 0;
	@%p27 bra 	$L__BB2_41;
	and.b32  	%r43, %r33, 7;
	setp.lt.u32 	%p28, %r34, 8;
	@%p28 bra 	$L__BB2_35;
	add.s32 	%r113, %r138, 1;
	cvt.rn.f32.s32 	%f241, %r113;
	mul.wide.s32 	%rd29, %r138, 4;
	add.s64 	%rd30, %rd1, %rd29;
	ld.global.f32 	%f242, [%rd30+4];
	fma.rn.f32 	%f243, %f242, %f241, %f312;
	add.s32 	%r114, %r138, 2;
	cvt.rn.f32.s32 	%f244, %r114;
	ld.global.f32 	%f245, [%rd30+8];
	fma.rn.f32 	%f246, %f245, %f244, %f243;
	add.s32 	%r115, %r138, 3;
	cvt.rn.f32.s32 	%f247, %r115;
	ld.global.f32 	%f248, [%rd30+12];
	fma.rn.f32 	%f249, %f248, %f247, %f246;
	add.s32 	%r116, %r138, 4;
	cvt.rn.f32.s32 	%f250, %r116;
	ld.global.f32 	%f251, [%rd30+16];
	fma.rn.f32 	%f252, %f251, %f250, %f249;
	add.s32 	%r117, %r138, 5;
	cvt.rn.f32.s32 	%f253, %r117;
	ld.global.f32 	%f254, [%rd30+20];
	fma.rn.f32 	%f255, %f254, %f253, %f252;
	add.s32 	%r118, %r138, 6;
	cvt.rn.f32.s32 	%f256, %r118;
	ld.global.f32 	%f257, [%rd30+24];
	fma.rn.f32 	%f258, %f257, %f256, %f255;
	add.s32 	%r119, %r138, 7;
	cvt.rn.f32.s32 	%f259, %r119;
	ld.global.f32 	%f260, [%rd30+28];
	fma.rn.f32 	%f261, %f260, %f259, %f258;
	add.s32 	%r138, %r138, 8;
	cvt.rn.f32.s32 	%f262, %r138;
	ld.global.f32 	%f263, [%rd30+32];
	fma.rn.f32 	%f312, %f263, %f262, %f261;
$L__BB2_35:
	setp.eq.s32 	%p29, %r43, 0;
	@%p29 bra 	$L__BB2_41;
	and.b32  	%r46, %r33, 3;
	setp.lt.u32 	%p30, %r43, 4;
	@%p30 bra 	$L__BB2_38;
	add.s32 	%r120, %r138, 1;
	cvt.rn.f32.s32 	%f265, %r120;
	mul.wide.s32 	%rd31, %r138, 4;
	add.s64 	%rd32, %rd1, %rd31;
	ld.global.f32 	%f266, [%rd32+4];
	fma.rn.f32 	%f267, %f266, %f265, %f312;
	add.s32 	%r121, %r138, 2;
	cvt.rn.f32.s32 	%f268, %r121;
	ld.global.f32 	%f269, [%rd32+8];
	fma.rn.f32 	%f270, %f269, %f268, %f267;
	add.s32 	%r122, %r138, 3;
	cvt.rn.f32.s32 	%f271, %r122;
	ld.global.f32 	%f272, [%rd32+12];
	fma.rn.f32 	%f273, %f272, %f271, %f270;
	add.s32 	%r138, %r138, 4;
	cvt.rn.f32.s32 	%f274, %r138;
	ld.global.f32 	%f275, [%rd32+16];
	fma.rn.f32 	%f312, %f275, %f274, %f273;
$L__BB2_38:
	setp.eq.s32 	%p31, %r46, 0;
	@%p31 bra 	$L__BB2_41;
	add.s64 	%rd14, %rd1, 4;
	neg.s32 	%r140, %r46;
$L__BB2_40:
	.pragma "nounroll";
	mul.wide.s32 	%rd33, %r138, 4;
	add.s64 	%rd34, %rd14, %rd33;
	add.s32 	%r138, %r138, 1;
	cvt.rn.f32.s32 	%f276, %r138;
	ld.global.f32 	%f277, [%rd34];
	fma.rn.f32 	%f312, %f277, %f276, %f312;
	add.s32 	%r140, %r140, 1;
	setp.ne.s32 	%p32, %r140, 0;
	@%p32 bra 	$L__BB2_40;
$L__BB2_41:
	mov.f32 	%f278, 0f3F800000;
	sub.f32 	%f279, %f278, %f294;
	div.rn.f32 	%f280, %f312, %f279;
	mul.f32 	%f281, %f294, %f279;
	div.rn.f32 	%f282, %f303, %f294;
	sub.f32 	%f283, %f282, %f280;
	mul.f32 	%f284, %f283, %f283;
	mul.f32 	%f285, %f281, %f284;
	cvt.rzi.s32.f32 	%r123, %f285;
	cvta.to.global.u64 	%rd35, %rd15;
	mul.wide.s32 	%rd36, %r66, 4;
	add.s64 	%rd37, %rd35, %rd36;
	st.global.u32 	[%rd37], %r123;
$L__BB2_42:
	ret;

}
	// .globl	_Z18find_max_reductionPiS_ii
.visible .entry _Z18find_max_reductionPiS_ii(
	.param .u64 .ptr .align 1 _Z18find_max_reductionPiS_ii_param_0,
	.param .u64 .ptr .align 1 _Z18find_max_reductionPiS_ii_param_1,
	.param .u32 _Z18find_max_reductionPiS_ii_param_2,
	.param .u32 _Z18find_max_reductionPiS_ii_param_3
)
{
	.reg .pred 	%p<6>;
	.reg .b32 	%r<25>;
	.reg .b64 	%rd<7>;
	// demoted variable
	.shared .align 4 .b8 _ZZ18find_max_reductionPiS_iiE14sigma2b_shared[1024];
	// demoted variable
	.shared .align 4 .b8 _ZZ18find_max_reductionPiS_iiE18sigma2b_shared_idx[1024];
	ld.param.u64 	%rd2, [_Z18find_max_reductionPiS_ii_param_0];
	ld.param.u64 	%rd1, [_Z18find_max_reductionPiS_ii_param_1];
	cvta.to.global.u64 	%rd3, %rd2;
	mov.u32 	%r1, %tid.x;
	mov.u32 	%r11, %ctaid.x;
	mov.u32 	%r23, %ntid.x;
	mad.lo.s32 	%r12, %r11, %r23, %r1;
	mul.wide.s32 	%rd4, %r12, 4;
	add.s64 	%rd5, %rd3, %rd4;
	ld.global.u32 	%r13, [%rd5];
	shl.b32 	%r14, %r1, 2;
	mov.u32 	%r15, _ZZ18find_max_reductionPiS_iiE14sigma2b_shared;
	add.s32 	%r3, %r15, %r14;
	st.shared.u32 	[%r3], %r13;
	mov.u32 	%r16, _ZZ18find_max_reductionPiS_iiE18sigma2b_shared_idx;
	add.s32 	%r4, %r16, %r14;
	st.shared.u32 	[%r4], %r12;
	bar.sync 	0;
	setp.lt.u32 	%p1, %r23, 2;
	@%p1 bra 	$L__BB3_7;
$L__BB3_1:
	shr.u32 	%r6, %r23, 1;
	setp.ge.u32 	%p2, %r1, %r6;
	@%p2 bra 	$L__BB3_6;
	ld.shared.u32 	%r17, [%r3];
	shl.b32 	%r7, %r6, 2;
	add.s32 	%r18, %r3, %r7;
	ld.shared.u32 	%r19, [%r18];
	max.s32 	%r20, %r17, %r19;
	st.shared.u32 	[%r3], %r20;
	setp.le.s32 	%p3, %r17, %r19;
	@%p3 bra 	$L__BB3_4;
	ld.shared.u32 	%r24, [%r4];
	bra.uni 	$L__BB3_5;
$L__BB3_4:
	add.s32 	%r21, %r4, %r7;
	ld.shared.u32 	%r24, [%r21];
$L__BB3_5:
	st.shared.u32 	[%r4], %r24;
$L__BB3_6:
	bar.sync 	0;
	setp.gt.u32 	%p4, %r23, 3;
	mov.u32 	%r23, %r6;
	@%p4 bra 	$L__BB3_1;
$L__BB3_7:
	setp.ne.s32 	%p5, %r1, 0;
	@%p5 bra 	$L__BB3_9;
	ld.shared.u32 	%r22, [_ZZ18find_max_reductionPiS_iiE18sigma2b_shared_idx];
	cvta.to.global.u64 	%rd6, %rd1;
	st.global.u32 	[%rd6], %r22;
$L__BB3_9:
	ret;

}
	// .globl	_Z19binarize_img_kernelPhPfiii
.visible .entry _Z19binarize_img_kernelPhPfiii(
	.param .u64 .ptr .align 1 _Z19binarize_img_kernelPhPfiii_param_0,
	.param .u64 .ptr .align 1 _Z19binarize_img_kernelPhPfiii_param_1,
	.param .u32 _Z19binarize_img_kernelPhPfiii_param_2,
	.param .u32 _Z19binarize_img_kernelPhPfiii_param_3,
	.param .u32 _Z19binarize_img_kernelPhPfiii_param_4
)
{
	.reg .pred 	%p<5>;
	.reg .b16 	%rs<2>;
	.reg .b32 	%r<15>;
	.reg .b32 	%f<3>;
	.reg .b64 	%rd<9>;

	ld.param.u64 	%rd1, [_Z19binarize_img_kernelPhPfiii_param_0];
	ld.param.u64 	%rd2, [_Z19binarize_img_kernelPhPfiii_param_1];
	ld.param.u32 	%r5, [_Z19binarize_img_kernelPhPfiii_param_2];
	ld.param.u32 	%r6, [_Z19binarize_img_kernelPhPfiii_param_3];
	ld.param.u32 	%r4, [_Z19binarize_img_kernelPhPfiii_param_4];
	mov.u32 	%r7, %ctaid.x;
	mov.u32 	%r8, %ntid.x;
	mov.u32 	%r9, %tid.x;
	mad.lo.s32 	%r1, %r7, %r8, %r9;
	mov.u32 	%r10, %ctaid.y;
	mov.u32 	%r11, %ntid.y;
	mov.u32 	%r12, %tid.y;
	mad.lo.s32 	%r13, %r10, %r11, %r12;
	setp.ge.s32 	%p1, %r1, %r5;
	setp.ge.s32 	%p2, %r13, %r6;
	or.pred  	%p3, %p1, %p2;
	@%p3 bra 	$L__BB4_2;
	cvta.to.global.u64 	%rd3, %rd2;
	cvta.to.global.u64 	%rd4, %rd1;
	mad.lo.s32 	%r14, %r6, %r1, %r13;
	cvt.s64.s32 	%rd5, %r14;
	mul.wide.s32 	%rd6, %r14, 4;
	add.s64 	%rd7, %rd3, %rd6;
	ld.global.f32 	%f1, [%rd7];
	cvt.rn.f32.s32 	%f2, %r4;
	setp.gt.f32 	%p4, %f1, %f2;
	selp.s16 	%rs1, -1, 0, %p4;
	add.s64 	%rd8, %rd4, %rd5;
	st.global.u8 	[%rd8], %rs1;
$L__BB4_2:
	ret;

}


// ===== COMPILED SASS (sm_100) =====

	.target	sm_100

	.elftype	@"ET_EXEC"


//--------------------- .note.nv.tkinfo           --------------------------
	.section	.note.nv.tkinfo,"",@"SHT_NOTE"
	.sectionflags	@"SHF_NOTE_NV_TKINFO"
	.tkinfo
        /*0018*/ 	.word	0x00000002
        /*0030*/ 	.string	""
        /*0030*/ 	.string	"ptxas"
        /*0030*/ 	.string	"Cuda compilation tools, release 13.0, V13.0.88"
        /*0030*/ 	.string	"Build cuda_13.0.r13.0/compiler.36424714_0"
        /*0030*/ 	.string	"-arch sm_100 -m 64 "



//--------------------- .note.nv.cuinfo           --------------------------
	.section	.note.nv.cuinfo,"",@"SHT_NOTE"
	.sectionflags	@"SHF_NOTE_NV_CUINFO"
        /*0018*/ 	.short	0x0002
        /*001a*/ 	.short	0x0064
        /*001c*/ 	.short	0x0082
	.zero		2


//--------------------- .nv.info                  --------------------------
	.section	.nv.info,"",@"SHT_CUDA_INFO"
	.align	4


	//----- nvinfo : EIATTR_REGCOUNT
	.align		4
        /*0000*/ 	.byte	0x04, 0x2f
        /*0002*/ 	.short	(.L_1 - .L_0)
	.align		4
.L_0:
        /*0004*/ 	.word	index@(_Z16computeHistogramPfPiii)
        /*0008*/ 	.word	0x0000000c


	//----- nvinfo : EIATTR_FRAME_SIZE
	.align		4
.L_1:
        /*000c*/ 	.byte	0x04, 0x11
        /*000e*/ 	.short	(.L_3 - .L_2)
	.align		4
.L_2:
        /*0010*/ 	.word	index@(_Z16computeHistogramPfPiii)
        /*0014*/ 	.word	0x00000000


	//----- nvinfo : EIATTR_REGCOUNT
	.align		4
.L_3:
        /*0018*/ 	.byte	0x04, 0x2f
        /*001a*/ 	.short	(.L_5 - .L_4)
	.align		4
.L_4:
        /*001c*/ 	.word	index@(_Z29computeProbabilitiesHistogramPfPiS_i)
        /*0020*/ 	.word	0x00000010


	//----- nvinfo : EIATTR_FRAME_SIZE
	.align		4
.L_5:
        /*0024*/ 	.byte	0x04, 0x11
        /*0026*/ 	.short	(.L_7 - .L_6)
	.align		4
.L_6:
        /*0028*/ 	.word	index@($__internal_1_$__cuda_sm3x_div_rn_noftz_f32_slowpath)
        /*002c*/ 	.word	0x00000000


	//----- nvinfo : EIATTR_FRAME_SIZE
	.align		4
.L_7:
        /*0030*/ 	.byte	0x04, 0x11
        /*0032*/ 	.short	(.L_9 - .L_8)
	.align		4
.L_8:
        /*0034*/ 	.word	index@(_Z29computeProbabilitiesHistogramPfPiS_i)
        /*0038*/ 	.word	0x00000000


	//----- nvinfo : EIATTR_REGCOUNT
	.align		4
.L_9:
        /*003c*/ 	.byte	0x04, 0x2f
        /*003e*/ 	.short	(.L_11 - .L_10)
	.align		4
.L_10:
        /*0040*/ 	.word	index@(_Z21otsu_threshold_kernelPfPiS_iiS0_)
        /*0044*/ 	.word	0x0000001e


	//----- nvinfo : EIATTR_FRAME_SIZE
	.align		4
.L_11:
        /*0048*/ 	.byte	0x04, 0x11
        /*004a*/ 	.short	(.L_13 - .L_12)
	.align		4
.L_12:
        /*004c*/ 	.word	index@($__internal_0_$__cuda_sm3x_div_rn_noftz_f32_slowpath)
        /*0050*/ 	.word	0x00000000


	//----- nvinfo : EIATTR_FRAME_SIZE
	.align		4
.L_13:
        /*0054*/ 	.byte	0x04, 0x11
        /*0056*/ 	.short	(.L_15 - .L_14)
	.align		4
.L_14:
        /*0058*/ 	.word	index@(_Z21otsu_threshold_kernelPfPiS_iiS0_)
        /*005c*/ 	.word	0x00000000


	//----- nvinfo : EIATTR_REGCOUNT
	.align		4
.L_15:
        /*0060*/ 	.byte	0x04, 0x2f
        /*0062*/ 	.short	(.L_17 - .L_16)
	.align		4
.L_16:
        /*0064*/ 	.word	index@(_Z18find_max_reductionPiS_ii)
        /*0068*/ 	.word	0x0000000c


	//----- nvinfo : EIATTR_FRAME_SIZE
	.align		4
.L_17:
        /*006c*/ 	.byte	0x04, 0x11
        /*006e*/ 	.short	(.L_19 - .L_18)
	.align		4
.L_18:
        /*0070*/ 	.word	index@(_Z18find_max_reductionPiS_ii)
        /*0074*/ 	.word	0x00000000


	//----- nvinfo : EIATTR_REGCOUNT
	.align		4
.L_19:
        /*0078*/ 	.byte	0x04, 0x2f
        /*007a*/ 	.short	(.L_21 - .L_20)
	.align		4
.L_20:
        /*007c*/ 	.word	index@(_Z19binarize_img_kernelPhPfiii)
        /*0080*/ 	.word	0x0000000a


	//----- nvinfo : EIATTR_FRAME_SIZE
	.align		4
.L_21:
        /*0084*/ 	.byte	0x04, 0x11
        /*0086*/ 	.short	(.L_23 - .L_22)
	.align		4
.L_22:
        /*0088*/ 	.word	index@(_Z19binarize_img_kernelPhPfiii)
        /*008c*/ 	.word	0x00000000


	//----- nvinfo : EIATTR_MIN_STACK_SIZE
	.align		4
.L_23:
        /*0090*/ 	.byte	0x04, 0x12
        /*0092*/ 	.short	(.L_25 - .L_24)
	.align		4
.L_24:
        /*0094*/ 	.word	index@(_Z19binarize_img_kernelPhPfiii)
        /*0098*/ 	.word	0x00000000


	//----- nvinfo : EIATTR_MIN_STACK_SIZE
	.align		4
.L_25:
        /*009c*/ 	.byte	0x04, 0x12
        /*009e*/ 	.short	(.L_27 - .L_26)
	.align		4
.L_26:
        /*00a0*/ 	.word	index@(_Z18find_max_reductionPiS_ii)
        /*00a4*/ 	.word	0x00000000


	//----- nvinfo : EIATTR_MIN_STACK_SIZE
	.align		4
.L_27:
        /*00a8*/ 	.byte	0x04, 0x12
        /*00aa*/ 	.short	(.L_29 - .L_28)
	.align		4
.L_28:
        /*00ac*/ 	.word	index@(_Z21otsu_threshold_kernelPfPiS_iiS0_)
        /*00b0*/ 	.word	0x00000000


	//----- nvinfo : EIATTR_MIN_STACK_SIZE
	.align		4
.L_29:
        /*00b4*/ 	.byte	0x04, 0x12
        /*00b6*/ 	.short	(.L_31 - .L_30)
	.align		4
.L_30:
        /*00b8*/ 	.word	index@(_Z29computeProbabilitiesHistogramPfPiS_i)
        /*00bc*/ 	.word	0x00000000


	//----- nvinfo : EIATTR_MIN_STACK_SIZE
	.align		4
.L_31:
        /*00c0*/ 	.byte	0x04, 0x12
        /*00c2*/ 	.short	(.L_33 - .L_32)
	.align		4
.L_32:
        /*00c4*/ 	.word	index@(_Z16computeHistogramPfPiii)
        /*00c8*/ 	.word	0x00000000
.L_33:


//--------------------- .nv.compat                --------------------------
	.section	.nv.compat,"",@"SHT_CUDA_COMPAT_INFO"
	.align	4
        /*0000*/ 	.byte	0x02, 0x09, 0x00, 0x00, 0x02, 0x02, 0x01, 0x00, 0x02, 0x05, 0x05, 0x00, 0x03, 0x07, 0x01, 0x01
        /*0010*/ 	.byte	0x02, 0x03, 0x00, 0x00, 0x02, 0x06, 0x01, 0x00, 0x04, 0x0b, 0x08, 0x00, 0x01, 0x00, 0x00, 0x00
        /*0020*/ 	.byte	0x00, 0x00, 0x00, 0x00


//--------------------- .nv.info._Z19binarize_img_kernelPhPfiii --------------------------
	.section	.nv.info._Z19binarize_img_kernelPhPfiii,"",@"SHT_CUDA_INFO"
	.sectionflags	@""
	.align	4


	//----- nvinfo : EIATTR_CUDA_API_VERSION
	.align		4
        /*0000*/ 	.byte	0x04, 0x37
        /*0002*/ 	.short	(.L_35 - .L_34)
.L_34:
        /*0004*/ 	.word	0x00000082


	//----- nvinfo : EIATTR_KPARAM_INFO
	.align		4
.L_35:
        /*0008*/ 	.byte	0x04, 0x17
        /*000a*/ 	.short	(.L_37 - .L_36)
.L_36:
        /*000c*/ 	.word	0x00000000
        /*0010*/ 	.short	0x0004
        /*0012*/ 	.short	0x0018
        /*0014*/ 	.byte	0x00, 0xf0, 0x11, 0x00


	//----- nvinfo : EIATTR_KPARAM_INFO
	.align		4
.L_37:
        /*0018*/ 	.byte	0x04, 0x17
        /*001a*/ 	.short	(.L_39 - .L_38)
.L_38:
        /*001c*/ 	.word	0x00000000
        /*0020*/ 	.short	0x0003
        /*0022*/ 	.short	0x0014
        /*0024*/ 	.byte	0x00, 0xf0, 0x11, 0x00


	//----- nvinfo : EIATTR_KPARAM_INFO
	.align		4
.L_39:
        /*0028*/ 	.byte	0x04, 0x17
        /*002a*/ 	.short	(.L_41 - .L_40)
.L_40:
        /*002c*/ 	.word	0x00000000
        /*0030*/ 	.short	0x0002
        /*0032*/ 	.short	0x0010
        /*0034*/ 	.byte	0x00, 0xf0, 0x11, 0x00


	//----- nvinfo : EIATTR_KPARAM_INFO
	.align		4
.L_41:
        /*0038*/ 	.byte	0x04, 0x17
        /*003a*/ 	.short	(.L_43 - .L_42)
.L_42:
        /*003c*/ 	.word	0x00000000
        /*0040*/ 	.short	0x0001
        /*0042*/ 	.short	0x0008
        /*0044*/ 	.byte	0x00, 0xf5, 0x21, 0x00


	//----- nvinfo : EIATTR_KPARAM_INFO
	.align		4
.L_43:
        /*0048*/ 	.byte	0x04, 0x17
        /*004a*/ 	.short	(.L_45 - .L_44)
.L_44:
        /*004c*/ 	.word	0x00000000
        /*0050*/ 	.short	0x0000
        /*0052*/ 	.short	0x0000
        /*0054*/ 	.byte	0x00, 0xf5, 0x21, 0x00


	//----- nvinfo : EIATTR_SPARSE_MMA_MASK
	.align		4
.L_45:
        /*0058*/ 	.byte	0x03, 0x50
        /*005a*/ 	.short	0x0000


	//----- nvinfo : EIATTR_MAXREG_COUNT
	.align		4
        /*005c*/ 	.byte	0x03, 0x1b
        /*005e*/ 	.short	0x00ff


	//----- nvinfo : EIATTR_MERCURY_ISA_VERSION
	.align		4
        /*0060*/ 	.byte	0x03, 0x5f
        /*0062*/ 	.short	0x0101


	//----- nvinfo : EIATTR_VRC_CTA_INIT_COUNT
	.align		4
        /*0064*/ 	.byte	0x02, 0x4a
	.zero		1
	.zero		1


	//----- nvinfo : EIATTR_EXIT_INSTR_OFFSETS
	.align		4
        /*0068*/ 	.byte	0x04, 0x1c
        /*006a*/ 	.short	(.L_47 - .L_46)


	//   ....[0]....
.L_46:
        /*006c*/ 	.word	0x000000c0


	//   ....[1]....
        /*0070*/ 	.word	0x000001a0


	//----- nvinfo : EIATTR_CBANK_PARAM_SIZE
	.align		4
.L_47:
        /*0074*/ 	.byte	0x03, 0x19
        /*0076*/ 	.short	0x001c


	//----- nvinfo : EIATTR_PARAM_CBANK
	.align		4
        /*0078*/ 	.byte	0x04, 0x0a
        /*007a*/ 	.short	(.L_49 - .L_48)
	.align		4
.L_48:
        /*007c*/ 	.word	index@(.nv.constant0._Z19binarize_img_kernelPhPfiii)
        /*0080*/ 	.short	0x0380
        /*0082*/ 	.short	0x001c


	//----- nvinfo : EIATTR_SW_WAR
	.align		4
.L_49:
        /*0084*/ 	.byte	0x04, 0x36
        /*0086*/ 	.short	(.L_51 - .L_50)
.L_50:
        /*0088*/ 	.word	0x00000008
.L_51:


//--------------------- .nv.info._Z18find_max_reductionPiS_ii --------------------------
	.section	.nv.info._Z18find_max_reductionPiS_ii,"",@"SHT_CUDA_INFO"
	.sectionflags	@""
	.align	4


	//----- nvinfo : EIATTR_CUDA_API_VERSION
	.align		4
        /*0000*/ 	.byte	0x04, 0x37
        /*0002*/ 	.short	(.L_53 - .L_52)
.L_52:
        /*0004*/ 	.word	0x00000082


	//----- nvinfo : EIATTR_KPARAM_INFO
	.align		4
.L_53:
        /*0008*/ 	.byte	0x04, 0x17
        /*000a*/ 	.short	(.L_55 - .L_54)
.L_54:
        /*000c*/ 	.word	0x00000000
        /*0010*/ 	.short	0x0003
        /*0012*/ 	.short	0x0014
        /*0014*/ 	.byte	0x00, 0xf0, 0x11, 0x00


	//----- nvinfo : EIATTR_KPARAM_INFO
	.align		4
.L_55:
        /*0018*/ 	.byte	0x04, 0x17
        /*001a*/ 	.short	(.L_57 - .L_56)
.L_56:
        /*001c*/ 	.word	0x00000000
        /*0020*/ 	.short	0x0002
        /*0022*/ 	.short	0x0010
        /*0024*/ 	.byte	0x00, 0xf0, 0x11, 0x00


	//----- nvinfo : EIATTR_KPARAM_INFO
	.align		4
.L_57:
        /*0028*/ 	.byte	0x04, 0x17
        /*002a*/ 	.short	(.L_59 - .L_58)
.L_58:
        /*002c*/ 	.word	0x00000000
        /*0030*/ 	.short	0x0001
        /*0032*/ 	.short	0x0008
        /*0034*/ 	.byte	0x00, 0xf5, 0x21, 0x00


	//----- nvinfo : EIATTR_KPARAM_INFO
	.align		4
.L_59:
        /*0038*/ 	.byte	0x04, 0x17
        /*003a*/ 	.short	(.L_61 - .L_60)
.L_60:
        /*003c*/ 	.word	0x00000000
        /*0040*/ 	.short	0x0000
        /*0042*/ 	.short	0x0000
        /*0044*/ 	.byte	0x00, 0xf5, 0x21, 0x00


	//----- nvinfo : EIATTR_SPARSE_MMA_MASK
	.align		4
.L_61:
        /*0048*/ 	.byte	0x03, 0x50
        /*004a*/ 	.short	0x0000


	//----- nvinfo : EIATTR_MAXREG_COUNT
	.align		4
        /*004c*/ 	.byte	0x03, 0x1b
        /*004e*/ 	.short	0x00ff


	//----- nvinfo : EIATTR_NUM_BARRIERS
	.align		4
        /*0050*/ 	.byte	0x02, 0x4c
        /*0052*/ 	.byte	0x01
	.zero		1


	//----- nvinfo : EIATTR_MERCURY_ISA_VERSION
	.align		4
        /*0054*/ 	.byte	0x03, 0x5f
        /*0056*/ 	.short	0x0101


	//----- nvinfo : EIATTR_VRC_CTA_INIT_COUNT
	.align		4
        /*0058*/ 	.byte	0x02, 0x4a
	.zero		1
	.zero		1


	//----- nvinfo : EIATTR_EXIT_INSTR_OFFSETS
	.align		4
        /*005c*/ 	.byte	0x04, 0x1c
        /*005e*/ 	.short	(.L_63 - .L_62)


	//   ....[0]....
.L_62:
        /*0060*/ 	.word	0x000002a0


	//   ....[1]....
        /*0064*/ 	.word	0x00000310


	//----- nvinfo : EIATTR_CRS_STACK_SIZE
	.align		4
.L_63:
        /*0068*/ 	.byte	0x04, 0x1e
        /*006a*/ 	.short	(.L_65 - .L_64)
.L_64:
        /*006c*/ 	.word	0x00000000


	//----- nvinfo : EIATTR_CBANK_PARAM_SIZE
	.align		4
.L_65:
        /*0070*/ 	.byte	0x03, 0x19
        /*0072*/ 	.short	0x0018


	//----- nvinfo : EIATTR_PARAM_CBANK
	.align		4
        /*0074*/ 	.byte	0x04, 0x0a
        /*0076*/ 	.short	(.L_67 - .L_66)
	.align		4
.L_66:
        /*0078*/ 	.word	index@(.nv.constant0._Z18find_max_reductionPiS_ii)
        /*007c*/ 	.short	0x0380
        /*007e*/ 	.short	0x0018


	//----- nvinfo : EIATTR_SW_WAR
	.align		4
.L_67:
        /*0080*/ 	.byte	0x04, 0x36
        /*0082*/ 	.short	(.L_69 - .L_68)
.L_68:
        /*0084*/ 	.word	0x00000008
.L_69:


//--------------------- .nv.info._Z21otsu_threshold_kernelPfPiS_iiS0_ --------------------------
	.section	.nv.info._Z21otsu_threshold_kernelPfPiS_iiS0_,"",@"SHT_CUDA_INFO"
	.sectionflags	@""
	.align	4


	//----- nvinfo : EIATTR_CUDA_API_VERSION
	.align		4
        /*0000*/ 	.byte	0x04, 0x37
        /*0002*/ 	.short	(.L_71 - .L_70)
.L_70:
        /*0004*/ 	.word	0x00000082


	//----- nvinfo : EIATTR_KPARAM_INFO
	.align		4
.L_71:
        /*0008*/ 	.byte	0x04, 0x17
        /*000a*/ 	.short	(.L_73 - .L_72)
.L_72:
        /*000c*/ 	.word	0x00000000
        /*0010*/ 	.short	0x0005
        /*0012*/ 	.short	0x0020
        /*0014*/ 	.byte	0x00, 0xf5, 0x21, 0x00


	//----- nvinfo : EIATTR_KPARAM_INFO
	.align		4
.L_73:
        /*0018*/ 	.byte	0x04, 0x17
        /*001a*/ 	.short	(.L_75 - .L_74)
.L_74:
        /*001c*/ 	.word	0x00000000
        /*0020*/ 	.short	0x0004
        /*0022*/ 	.short	0x001c
        /*0024*/ 	.byte	0x00, 0xf0, 0x11, 0x00


	//----- nvinfo : EIATTR_KPARAM_INFO
	.align		4
.L_75:
        /*0028*/ 	.byte	0x04, 0x17
        /*002a*/ 	.short	(.L_77 - .L_76)
.L_76:
        /*002c*/ 	.word	0x00000000
        /*0030*/ 	.short	0x0003
        /*0032*/ 	.short	0x0018
        /*0034*/ 	.byte	0x00, 0xf0, 0x11, 0x00


	//----- nvinfo : EIATTR_KPARAM_INFO
	.align		4
.L_77:
        /*0038*/ 	.byte	0x04, 0x17
        /*003a*/ 	.short	(.L_79 - .L_78)
.L_78:
        /*003c*/ 	.word	0x00000000
        /*0040*/ 	.short	0x0002
        /*0042*/ 	.short	0x0010
        /*0044*/ 	.byte	0x00, 0xf5, 0x21, 0x00


	//----- nvinfo : EIATTR_KPARAM_INFO
	.align		4
.L_79:
        /*0048*/ 	.byte	0x04, 0x17
        /*004a*/ 	.short	(.L_81 - .L_80)
.L_80:
        /*004c*/ 	.word	0x00000000
        /*0050*/ 	.short	0x0001
        /*0052*/ 	.short	0x0008
        /*0054*/ 	.byte	0x00, 0xf5, 0x21, 0x00


	//----- nvinfo : EIATTR_KPARAM_INFO
	.align		4
.L_81:
        /*0058*/ 	.byte	0x04, 0x17
        /*005a*/ 	.short	(.L_83 - .L_82)
.L_82:
        /*005c*/ 	.word	0x00000000
        /*0060*/ 	.short	0x0000
        /*0062*/ 	.short	0x0000
        /*0064*/ 	.byte	0x00, 0xf5, 0x21, 0x00


	//----- nvinfo : EIATTR_SPARSE_MMA_MASK
	.align		4
.L_83:
        /*0068*/ 	.byte	0x03, 0x50
        /*006a*/ 	.short	0x0000


	//----- nvinfo : EIATTR_MAXREG_COUNT
	.align		4
        /*006c*/ 	.byte	0x03, 0x1b
        /*006e*/ 	.short	0x00ff


	//----- nvinfo : EIATTR_MERCURY_ISA_VERSION
	.align		4
        /*0070*/ 	.byte	0x03, 0x5f
        /*0072*/ 	.short	0x0101


	//----- nvinfo : EIATTR_VRC_CTA_INIT_COUNT
	.align		4
        /*0074*/ 	.byte	0x02, 0x4a
	.zero		1
	.zero		1


	//----- nvinfo : EIATTR_EXIT_INSTR_OFFSETS
	.align		4
        /*0078*/ 	.byte	0x04, 0x1c
        /*007a*/ 	.short	(.L_85 - .L_84)


	//   ....[0]....
.L_84:
        /*007c*/ 	.word	0x000000e0


	//   ....[1]....
        /*0080*/ 	.word	0x00001fb0


	//----- nvinfo : EIATTR_CRS_STACK_SIZE
	.align		4
.L_85:
        /*0084*/ 	.byte	0x04, 0x1e
        /*0086*/ 	.short	(.L_87 - .L_86)
.L_86:
        /*0088*/ 	.word	0x00000000


	//----- nvinfo : EIATTR_CBANK_PARAM_SIZE
	.align		4
.L_87:
        /*008c*/ 	.byte	0x03, 0x19
        /*008e*/ 	.short	0x0028


	//----- nvinfo : EIATTR_PARAM_CBANK
	.align		4
        /*0090*/ 	.byte	0x04, 0x0a
        /*0092*/ 	.short	(.L_89 - .L_88)
	.align		4
.L_88:
        /*0094*/ 	.word	index@(.nv.constant0._Z21otsu_threshold_kernelPfPiS_iiS0_)
        /*0098*/ 	.short	0x0380
        /*009a*/ 	.short	0x0028


	//----- nvinfo : EIATTR_SW_WAR
	.align		4
.L_89:
        /*009c*/ 	.byte	0x04, 0x36
        /*009e*/ 	.short	(.L_91 - .L_90)
.L_90:
        /*00a0*/ 	.word	0x00000008
.L_91:


//--------------------- .nv.info._Z29computeProbabilitiesHistogramPfPiS_i --------------------------
	.section	.nv.info._Z29computeProbabilitiesHistogramPfPiS_i,"",@"SHT_CUDA_INFO"
	.sectionflags	@""
	.align	4


	//----- nvinfo : EIATTR_CUDA_API_VERSION
	.align		4
        /*0000*/ 	.byte	0x04, 0x37
        /*0002*/ 	.short	(.L_93 - .L_92)
.L_92:
        /*0004*/ 	.word	0x00000082


	//----- nvinfo : EIATTR_KPARAM_INFO
	.align		4
.L_93:
        /*0008*/ 	.byte	0x04, 0x17
        /*000a*/ 	.short	(.L_95 - .L_94)
.L_94:
        /*000c*/ 	.word	0x00000000
        /*0010*/ 	.short	0x0003
        /*0012*/ 	.short	0x0018
        /*0014*/ 	.byte	0x00, 0xf0, 0x11, 0x00


	//----- nvinfo : EIATTR_KPARAM_INFO
	.align		4
.L_95:
        /*0018*/ 	.byte	0x04, 0x17
        /*001a*/ 	.short	(.L_97 - .L_96)
.L_96:
        /*001c*/ 	.word	0x00000000
        /*0020*/ 	.short	0x0002
        /*0022*/ 	.short	0x0010
        /*0024*/ 	.byte	0x00, 0xf5, 0x21, 0x00


	//----- nvinfo : EIATTR_KPARAM_INFO
	.align		4
.L_97:
        /*0028*/ 	.byte	0x04, 0x17
        /*002a*/ 	.short	(.L_99 - .L_98)
.L_98:
        /*002c*/ 	.word	0x00000000
        /*0030*/ 	.short	0x0001
        /*0032*/ 	.short	0x0008
        /*0034*/ 	.byte	0x00, 0xf5, 0x21, 0x00


	//----- nvinfo : EIATTR_KPARAM_INFO
	.align		4
.L_99:
        /*0038*/ 	.byte	0x04, 0x17
        /*003a*/ 	.short	(.L_101 - .L_100)
.L_100:
        /*003c*/ 	.word	0x00000000
        /*0040*/ 	.short	0x0000
        /*0042*/ 	.short	0x0000
        /*0044*/ 	.byte	0x00, 0xf5, 0x21, 0x00


	//----- nvinfo : EIATTR_SPARSE_MMA_MASK
	.align		4
.L_101:
        /*0048*/ 	.byte	0x03, 0x50
        /*004a*/ 	.short	0x0000


	//----- nvinfo : EIATTR_MAXREG_COUNT
	.align		4
        /*004c*/ 	.byte	0x03, 0x1b
        /*004e*/ 	.short	0x00ff


	//----- nvinfo : EIATTR_MERCURY_ISA_VERSION
	.align		4
        /*0050*/ 	.byte	0x03, 0x5f
        /*0052*/ 	.short	0x0101


	//----- nvinfo : EIATTR_VRC_CTA_INIT_COUNT
	.align		4
        /*0054*/ 	.byte	0x02, 0x4a
	.zero		1
	.zero		1


	//----- nvinfo : EIATTR_EXIT_INSTR_OFFSETS
	.align		4
        /*0058*/ 	.byte	0x04, 0x1c
        /*005a*/ 	.short	(.L_103 - .L_102)


	//   ....[0]....
.L_102:
        /*005c*/ 	.word	0x00000070


	//   ....[1]....
        /*0060*/ 	.word	0x000001e0


	//----- nvinfo : EIATTR_CRS_STACK_SIZE
	.align		4
.L_103:
        /*0064*/ 	.byte	0x04, 0x1e
        /*0066*/ 	.short	(.L_105 - .L_104)
.L_104:
        /*0068*/ 	.word	0x00000000


	//----- nvinfo : EIATTR_CBANK_PARAM_SIZE
	.align		4
.L_105:
        /*006c*/ 	.byte	0x03, 0x19
        /*006e*/ 	.short	0x001c


	//----- nvinfo : EIATTR_PARAM_CBANK
	.align		4
        /*0070*/ 	.byte	0x04, 0x0a
        /*0072*/ 	.short	(.L_107 - .L_106)
	.align		4
.L_106:
        /*0074*/ 	.word	index@(.nv.constant0._Z29computeProbabilitiesHistogramPfPiS_i)
        /*0078*/ 	.short	0x0380
        /*007a*/ 	.short	0x001c


	//----- nvinfo : EIATTR_SW_WAR
	.align		4
.L_107:
        /*007c*/ 	.byte	0x04, 0x36
        /*007e*/ 	.short	(.L_109 - .L_108)
.L_108:
        /*0080*/ 	.word	0x00000008
.L_109:


//--------------------- .nv.info._Z16computeHistogramPfPiii --------------------------
	.section	.nv.info._Z16computeHistogramPfPiii,"",@"SHT_CUDA_INFO"
	.sectionflags	@""
	.align	4


	//----- nvinfo : EIATTR_CUDA_API_VERSION
	.align		4
        /*0000*/ 	.byte	0x04, 0x37
        /*0002*/ 	.short	(.L_111 - .L_110)
.L_110:
        /*0004*/ 	.word	0x00000082


	//----- nvinfo : EIATTR_KPARAM_INFO
	.align		4
.L_111:
        /*0008*/ 	.byte	0x04, 0x17
        /*000a*/ 	.short	(.L_113 - .L_112)
.L_112:
        /*000c*/ 	.word	0x00000000
        /*0010*/ 	.short	0x0003
        /*0012*/ 	.short	0x0014
        /*0014*/ 	.byte	0x00, 0xf0, 0x11, 0x00


	//----- nvinfo : EIATTR_KPARAM_INFO
	.align		4
.L_113:
        /*0018*/ 	.byte	0x04, 0x17
        /*001a*/ 	.short	(.L_115 - .L_114)
.L_114:
        /*001c*/ 	.word	0x00000000
        /*0020*/ 	.short	0x0002
        /*0022*/ 	.short	0x0010
        /*0024*/ 	.byte	0x00, 0xf0, 0x11, 0x00


	//----- nvinfo : EIATTR_KPARAM_INFO
	.align		4
.L_115:
        /*0028*/ 	.byte	0x04, 0x17
        /*002a*/ 	.short	(.L_117 - .L_116)
.L_116:
        /*002c*/ 	.word	0x00000000
        /*0030*/ 	.short	0x0001
        /*0032*/ 	.short	0x0008
        /*0034*/ 	.byte	0x00, 0xf5, 0x21, 0x00


	//----- nvinfo : EIATTR_KPARAM_INFO
	.align		4
.L_117:
        /*0038*/ 	.byte	0x04, 0x17
        /*003a*/ 	.short	(.L_119 - .L_118)
.L_118:
        /*003c*/ 	.word	0x00000000
        /*0040*/ 	.short	0x0000
        /*0042*/ 	.short	0x0000
        /*0044*/ 	.byte	0x00, 0xf5, 0x21, 0x00


	//----- nvinfo : EIATTR_SPARSE_MMA_MASK
	.align		4
.L_119:
        /*0048*/ 	.byte	0x03, 0x50
        /*004a*/ 	.short	0x0000


	//----- nvinfo : EIATTR_MAXREG_COUNT
	.align		4
        /*004c*/ 	.byte	0x03, 0x1b
        /*004e*/ 	.short	0x00ff


	//----- nvinfo : EIATTR_MERCURY_ISA_VERSION
	.align		4
        /*0050*/ 	.byte	0x03, 0x5f
        /*0052*/ 	.short	0x0101


	//----- nvinfo : EIATTR_VRC_CTA_INIT_COUNT
	.align		4
        /*0054*/ 	.byte	0x02, 0x4a
	.zero		1
	.zero		1


	//----- nvinfo : EIATTR_EXIT_INSTR_OFFSETS
	.align		4
        /*0058*/ 	.byte	0x04, 0x1c
        /*005a*/ 	.short	(.L_121 - .L_120)


	//   ....[0]....
.L_120:
        /*005c*/ 	.word	0x000000d0


	//   ....[1]....
        /*0060*/ 	.word	0x00000170


	//----- nvinfo : EIATTR_CBANK_PARAM_SIZE
	.align		4
.L_121:
        /*0064*/ 	.byte	0x03, 0x19
        /*0066*/ 	.short	0x0018


	//----- nvinfo : EIATTR_PARAM_CBANK
	.align		4
        /*0068*/ 	.byte	0x04, 0x0a
        /*006a*/ 	.short	(.L_123 - .L_122)
	.align		4
.L_122:
        /*006c*/ 	.word	index@(.nv.constant0._Z16computeHistogramPfPiii)
        /*0070*/ 	.short	0x0380
        /*0072*/ 	.short	0x0018


	//----- nvinfo : EIATTR_SW_WAR
	.align		4
.L_123:
        /*0074*/ 	.byte	0x04, 0x36
        /*0076*/ 	.short	(.L_125 - .L_124)
.L_124:
        /*0078*/ 	.word	0x00000008
.L_125:


//--------------------- .nv.callgraph             --------------------------
	.section	.nv.callgraph,"",@"SHT_CUDA_CALLGRAPH"
	.align	4
	.sectionentsize	8
	.align		4
        /*0000*/ 	.word	0x00000000
	.align		4
        /*0004*/ 	.word	0xffffffff
	.align		4
        /*0008*/ 	.word	0x00000000
	.align		4
        /*000c*/ 	.word	0xfffffffe
	.align		4
        /*0010*/ 	.word	0x00000000
	.align		4
        /*0014*/ 	.word	0xfffffffd
	.align		4
        /*0018*/ 	.word	0x00000000
	.align		4
        /*001c*/ 	.word	0xfffffffc


//--------------------- .text._Z19binarize_img_kernelPhPfiii --------------------------
	.section	.text._Z19binarize_img_kernelPhPfiii,"ax",@progbits
	.align	128
        .global         _Z19binarize_img_kernelPhPfiii
        .type           _Z19binarize_img_kernelPhPfiii,@function
        .size           _Z19binarize_img_kernelPhPfiii,(.L_x_70 - _Z19binarize_img_kernelPhPfiii)
        .other          _Z19binarize_img_kernelPhPfiii,@"STO_CUDA_ENTRY STV_DEFAULT"
_Z19binarize_img_kernelPhPfiii:
.text._Z19binarize_img_kernelPhPfiii:
[----:B------:R-:W-:Y:S01]  /*0000*/  LDC R1, c[0x0][0x37c] ;  /* 0x0000df00ff017b82 */ /* 0x000fe20000000800 */
[----:B------:R-:W0:Y:S07]  /*0010*/  S2R R2, SR_TID.Y ;  /* 0x0000000000027919 */ /* 0x000e2e0000002200 */
[----:B------:R-:W1:Y:S01]  /*0020*/  LDC R0, c[0x0][0x360] ;  /* 0x0000d800ff007b82 */ /* 0x000e620000000800 */
[----:B------:R-:W2:Y:S01]  /*0030*/  LDCU.64 UR6, c[0x0][0x390] ;  /* 0x00007200ff0677ac */ /* 0x000ea20008000a00 */
[----:B------:R-:W1:Y:S06]  /*0040*/  S2R R3, SR_TID.X ;  /* 0x0000000000037919 */ /* 0x000e6c0000002100 */
[----:B------:R-:W0:Y:S08]  /*0050*/  S2UR UR5, SR_CTAID.Y ;  /* 0x00000000000579c3 */ /* 0x000e300000002600 */
[----:B------:R-:W0:Y:S08]  /*0060*/  LDC R5, c[0x0][0x364] ;  /* 0x0000d900ff057b82 */ /* 0x000e300000000800 */
[----:B------:R-:W1:Y:S01]  /*0070*/  S2UR UR4, SR_CTAID.X ;  /* 0x00000000000479c3 */ /* 0x000e620000002500 */
[----:B0-----:R-:W-:-:S05]  /*0080*/  IMAD R5, R5, UR5, R2 ;  /* 0x0000000505057c24 */ /* 0x001fca000f8e0202 */
[----:B--2---:R-:W-:Y:S01]  /*0090*/  ISETP.GE.AND P0, PT, R5, UR7, PT ;  /* 0x0000000705007c0c */ /* 0x004fe2000bf06270 */
[----:B-1----:R-:W-:-:S05]  /*00a0*/  IMAD R0, R0, UR4, R3 ;  /* 0x0000000400007c24 */ /* 0x002fca000f8e0203 */
[----:B------:R-:W-:-:S13]  /*00b0*/  ISETP.GE.OR P0, PT, R0, UR6, P0 ;  /* 0x0000000600007c0c */ /* 0x000fda0008706670 */
[----:B------:R-:W-:Y:S05]  /*00c0*/  @P0 EXIT ;  /* 0x000000000000094d */ /* 0x000fea0003800000 */
[----:B------:R-:W0:Y:S01]  /*00d0*/  LDC.64 R2, c[0x0][0x388] ;  /* 0x0000e200ff027b82 */ /* 0x000e220000000a00 */
[----:B------:R-:W1:Y:S01]  /*00e0*/  LDCU.64 UR4, c[0x0][0x358] ;  /* 0x00006b00ff0477ac */ /* 0x000e620008000a00 */
[----:B------:R-:W-:Y:S01]  /*00f0*/  IMAD R5, R0, UR7, R5 ;  /* 0x0000000700057c24 */ /* 0x000fe2000f8e0205 */
[----:B------:R-:W2:Y:S01]  /*0100*/  LDCU UR6, c[0x0][0x398] ;  /* 0x00007300ff0677ac */ /* 0x000ea20008000800 */
[----:B------:R-:W3:Y:S02]  /*0110*/  LDCU.64 UR8, c[0x0][0x380] ;  /* 0x00007000ff0877ac */ /* 0x000ee40008000a00 */
[----:B0-----:R-:W-:-:S06]  /*0120*/  IMAD.WIDE R2, R5, 0x4, R2 ;  /* 0x0000000405027825 */ /* 0x001fcc00078e0202 */
[----:B-1----:R-:W4:Y:S01]  /*0130*/  LDG.E R2, desc[UR4][R2.64] ;  /* 0x0000000402027981 */ /* 0x002f22000c1e1900 */
[----:B--2---:R-:W-:Y:S02]  /*0140*/  I2FP.F32.S32 R7, UR6 ;  /* 0x0000000600077c45 */ /* 0x004fe40008201400 */
[----:B---3--:R-:W-:-:S04]  /*0150*/  IADD3 R4, P1, PT, R5, UR8, RZ ;  /* 0x0000000805047c10 */ /* 0x008fc8000ff3e0ff */
[----:B------:R-:W-:Y:S02]  /*0160*/  LEA.HI.X.SX32 R5, R5, UR9, 0x1, P1 ;  /* 0x0000000905057c11 */ /* 0x000fe400088f0eff */
[----:B----4-:R-:W-:-:S04]  /*0170*/  FSETP.GT.AND P0, PT, R2, R7, PT ;  /* 0x000000070200720b */ /* 0x010fc80003f04000 */
[----:B------:R-:W-:-:S05]  /*0180*/  SEL R7, RZ, 0xffffffff, !P0 ;  /* 0xffffffffff077807 */ /* 0x000fca0004000000 */
[----:B------:R-:W-:Y:S01]  /*0190*/  STG.E.U8 desc[UR4][R4.64], R7 ;  /* 0x0000000704007986 */ /* 0x000fe2000c101104 */
[----:B------:R-:W-:Y:S05]  /*01a0*/  EXIT ;  /* 0x000000000000794d */ /* 0x000fea0003800000 */
.L_x_0:
[----:B------:R-:W-:-:S00]  /*01b0*/  BRA `(.L_x_0) ;  /* 0xfffffffc00fc7947 */ /* 0x000fc0000383ffff */
[----:B------:R-:W-:-:S00]  /*01c0*/  NOP ;  /* 0x0000000000007918 */ /* 0x000fc00000000000 */
        /* <DEDUP_REMOVED lines=11> */
.L_x_70:


//--------------------- .text._Z18find_max_reductionPiS_ii --------------------------
	.section	.text._Z18find_max_reductionPiS_ii,"ax",@progbits
	.align	128
        .global         _Z18find_max_reductionPiS_ii
        .type           _Z18find_max_reductionPiS_ii,@function
        .size           _Z18find_max_reductionPiS_ii,(.L_x_71 - _Z18find_max_reductionPiS_ii)
        .other          _Z18find_max_reductionPiS_ii,@"STO_CUDA_ENTRY STV_DEFAULT"
_Z18find_max_reductionPiS_ii:
.text._Z18find_max_reductionPiS_ii:
[----:B------:R-:W-:Y:S01]  /*0000*/  LDC R1, c[0x0][0x37c] ;  /* 0x0000df00ff017b82 */ /* 0x000fe20000000800 */
[----:B------:R-:W0:Y:S07]  /*0010*/  S2R R8, SR_TID.X ;  /* 0x0000000000087919 */ /* 0x000e2e0000002100 */
[----:B------:R-:W0:Y:S01]  /*0020*/  S2UR UR4, SR_CTAID.X ;  /* 0x00000000000479c3 */ /* 0x000e220000002500 */
[----:B------:R-:W1:Y:S07]  /*0030*/  LDCU.64 UR8, c[0x0][0x358] ;  /* 0x00006b00ff0877ac */ /* 0x000e6e0008000a00 */
[----:B------:R-:W0:Y:S08]  /*0040*/  LDC R9, c[0x0][0x360] ;  /* 0x0000d800ff097b82 */ /* 0x000e300000000800 */
[----:B------:R-:W2:Y:S01]  /*0050*/  LDC.64 R2, c[0x0][0x380] ;  /* 0x0000e000ff027b82 */ /* 0x000ea20000000a00 */
[----:B0-----:R-:W-:-:S04]  /*0060*/  IMAD R5, R9, UR4, R8 ;  /* 0x0000000409057c24 */ /* 0x001fc8000f8e0208 */
[----:B--2---:R-:W-:-:S06]  /*0070*/  IMAD.WIDE R2, R5, 0x4, R2 ;  /* 0x0000000405027825 */ /* 0x004fcc00078e0202 */
[----:B-1----:R-:W2:Y:S01]  /*0080*/  LDG.E R2, desc[UR8][R2.64] ;  /* 0x0000000802027981 */ /* 0x002ea2000c1e1900 */
[----:B------:R-:W0:Y:S01]  /*0090*/  S2UR UR6, SR_CgaCtaId ;  /* 0x00000000000679c3 */ /* 0x000e220000008800 */
[----:B------:R-:W-:Y:S01]  /*00a0*/  UMOV UR4, 0x400 ;  /* 0x0000040000047882 */ /* 0x000fe20000000000 */
[----:B------:R-:W-:Y:S01]  /*00b0*/  ISETP.GE.U32.AND P0, PT, R9, 0x2, PT ;  /* 0x000000020900780c */ /* 0x000fe20003f06070 */
[----:B------:R-:W-:Y:S02]  /*00c0*/  UIADD3 UR5, UPT, UPT, UR4, 0x400, URZ ;  /* 0x0000040004057890 */ /* 0x000fe4000fffe0ff */
[----:B0-----:R-:W-:Y:S02]  /*00d0*/  ULEA UR4, UR6, UR4, 0x18 ;  /* 0x0000000406047291 */ /* 0x001fe4000f8ec0ff */
[----:B------:R-:W-:-:S04]  /*00e0*/  ULEA UR5, UR6, UR5, 0x18 ;  /* 0x0000000506057291 */ /* 0x000fc8000f8ec0ff */
[C---:B------:R-:W-:Y:S02]  /*00f0*/  LEA R7, R8.reuse, UR4, 0x2 ;  /* 0x0000000408077c11 */ /* 0x040fe4000f8e10ff */
[----:B------:R-:W-:-:S03]  /*0100*/  LEA R0, R8, UR5, 0x2 ;  /* 0x0000000508007c11 */ /* 0x000fc6000f8e10ff */
[----:B--2---:R0:W-:Y:S04]  /*0110*/  STS [R7], R2 ;  /* 0x0000000207007388 */ /* 0x0041e80000000800 */
[----:B------:R0:W-:Y:S01]  /*0120*/  STS [R0], R5 ;  /* 0x0000000500007388 */ /* 0x0001e20000000800 */
[----:B------:R-:W-:Y:S06]  /*0130*/  BAR.SYNC.DEFER_BLOCKING 0x0 ;  /* 0x0000000000007b1d */ /* 0x000fec0000010000 */
[----:B------:R-:W-:Y:S05]  /*0140*/  @!P0 BRA `(.L_x_1) ;  /* 0x0000000000508947 */ /* 0x000fea0003800000 */
[----:B0-----:R-:W-:-:S07]  /*0150*/  IMAD.MOV.U32 R2, RZ, RZ, R9 ;  /* 0x000000ffff027224 */ /* 0x001fce00078e0009 */
.L_x_4:
[----:B------:R-:W-:Y:S01]  /*0160*/  SHF.R.U32.HI R9, RZ, 0x1, R2 ;  /* 0x00000001ff097819 */ /* 0x000fe20000011602 */
[----:B------:R-:W-:Y:S03]  /*0170*/  BSSY.RECONVERGENT B0, `(.L_x_2) ;  /* 0x000000d000007945 */ /* 0x000fe60003800200 */
[----:B------:R-:W-:-:S13]  /*0180*/  ISETP.GE.U32.AND P0, PT, R8, R9, PT ;  /* 0x000000090800720c */ /* 0x000fda0003f06070 */
[----:B0-----:R-:W-:Y:S05]  /*0190*/  @P0 BRA `(.L_x_3) ;  /* 0x0000000000280947 */ /* 0x001fea0003800000 */
[----:B------:R-:W-:Y:S01]  /*01a0*/  IMAD R4, R9, 0x4, R7 ;  /* 0x0000000409047824 */ /* 0x000fe200078e0207 */
[----:B------:R-:W-:Y:S05]  /*01b0*/  LDS R3, [R7] ;  /* 0x0000000007037984 */ /* 0x000fea0000000800 */
[----:B------:R-:W0:Y:S02]  /*01c0*/  LDS R4, [R4] ;  /* 0x0000000004047984 */ /* 0x000e240000000800 */
[CC--:B0-----:R-:W-:Y:S02]  /*01d0*/  ISETP.GT.AND P0, PT, R3.reuse, R4.reuse, PT ;  /* 0x000000040300720c */ /* 0x0c1fe40003f04270 */
[----:B------:R-:W-:-:S05]  /*01e0*/  VIMNMX R6, PT, PT, R3, R4, !PT ;  /* 0x0000000403067248 */ /* 0x000fca0007fe0100 */
[----:B------:R-:W-:Y:S06]  /*01f0*/  STS [R7], R6 ;  /* 0x0000000607007388 */ /* 0x000fec0000000800 */
[----:B------:R-:W-:Y:S01]  /*0200*/  @!P0 IMAD R5, R9, 0x4, R0 ;  /* 0x0000000409058824 */ /* 0x000fe200078e0200 */
[----:B------:R-:W-:Y:S04]  /*0210*/  @P0 LDS R3, [R0] ;  /* 0x0000000000030984 */ /* 0x000fe80000000800 */
[----:B------:R-:W0:Y:S04]  /*0220*/  @!P0 LDS R3, [R5] ;  /* 0x0000000005038984 */ /* 0x000e280000000800 */
[----:B0-----:R0:W-:Y:S02]  /*0230*/  STS [R0], R3 ;  /* 0x0000000300007388 */ /* 0x0011e40000000800 */
.L_x_3:
[----:B------:R-:W-:Y:S05]  /*0240*/  BSYNC.RECONVERGENT B0 ;  /* 0x0000000000007941 */ /* 0x000fea0003800200 */
.L_x_2:
[----:B------:R-:W-:Y:S01]  /*0250*/  BAR.SYNC.DEFER_BLOCKING 0x0 ;  /* 0x0000000000007b1d */ /* 0x000fe20000010000 */
[----:B------:R-:W-:Y:S01]  /*0260*/  ISETP.GT.U32.AND P0, PT, R2, 0x3, PT ;  /* 0x000000030200780c */ /* 0x000fe20003f04070 */
[----:B------:R-:W-:-:S12]  /*0270*/  IMAD.MOV.U32 R2, RZ, RZ, R9 ;  /* 0x000000ffff027224 */ /* 0x000fd800078e0009 */
[----:B------:R-:W-:Y:S05]  /*0280*/  @P0 BRA `(.L_x_4) ;  /* 0xfffffffc00b40947 */ /* 0x000fea000383ffff */
.L_x_1:
[----:B------:R-:W-:-:S13]  /*0290*/  ISETP.NE.AND P0, PT, R8, RZ, PT ;  /* 0x000000ff0800720c */ /* 0x000fda0003f05270 */
[----:B------:R-:W-:Y:S05]  /*02a0*/  @P0 EXIT ;  /* 0x000000000000094d */ /* 0x000fea0003800000 */
[----:B------:R-:W1:Y:S01]  /*02b0*/  S2UR UR5, SR_CgaCtaId ;  /* 0x00000000000579c3 */ /* 0x000e620000008800 */
[----:B------:R-:W-:-:S07]  /*02c0*/  UMOV UR4, 0x400 ;  /* 0x0000040000047882 */ /* 0x000fce0000000000 */
[----:B0-----:R-:W0:Y:S01]  /*02d0*/  LDC.64 R2, c[0x0][0x388] ;  /* 0x0000e200ff027b82 */ /* 0x001e220000000a00 */
[----:B-1----:R-:W-:-:S09]  /*02e0*/  ULEA UR4, UR5, UR4, 0x18 ;  /* 0x0000000405047291 */ /* 0x002fd2000f8ec0ff */
[----:B------:R-:W0:Y:S04]  /*02f0*/  LDS R5, [UR4+0x400] ;  /* 0x00040004ff057984 */ /* 0x000e280008000800 */
[----:B0-----:R-:W-:Y:S01]  /*0300*/  STG.E desc[UR8][R2.64], R5 ;  /* 0x0000000502007986 */ /* 0x001fe2000c101908 */
[----:B------:R-:W-:Y:S05]  /*0310*/  EXIT ;  /* 0x000000000000794d */ /* 0x000fea0003800000 */
.L_x_5:
        /* <DEDUP_REMOVED lines=14> */
.L_x_71:


//--------------------- .text._Z21otsu_threshold_kernelPfPiS_iiS0_ --------------------------
	.section	.text._Z21otsu_threshold_kernelPfPiS_iiS0_,"ax",@progbits
	.align	128
        .global         _Z21otsu_threshold_kernelPfPiS_iiS0_
        .type           _Z21otsu_threshold_kernelPfPiS_iiS0_,@function
        .size           _Z21otsu_threshold_kernelPfPiS_iiS0_,(.L_x_68 - _Z21otsu_threshold_kernelPfPiS_iiS0_)
        .other          _Z21otsu_threshold_kernelPfPiS_iiS0_,@"STO_CUDA_ENTRY STV_DEFAULT"
_Z21otsu_threshold_kernelPfPiS_iiS0_:
.text._Z21otsu_threshold_kernelPfPiS_iiS0_:
        /* <DEDUP_REMOVED lines=10> */
[----:B-1----:R-:W-:-:S04]  /*00a0*/  IMAD R0, R0, UR4, R5 ;  /* 0x0000000400007c24 */ /* 0x002fc8000f8e0205 */
[----:B------:R-:W-:Y:S01]  /*00b0*/  IMAD R2, R3, UR6, R0 ;  /* 0x0000000603027c24 */ /* 0x000fe2000f8e0200 */
[----:B------:R-:W-:-:S04]  /*00c0*/  ISETP.GE.OR P0, PT, R0, UR6, P0 ;  /* 0x0000000600007c0c */ /* 0x000fc80008706670 */
[----:B------:R-:W-:-:S13]  /*00d0*/  ISETP.GT.OR P0, PT, R2, 0xfe, P0 ;  /* 0x000000fe0200780c */ /* 0x000fda0000704670 */
[----:B------:R-:W-:Y:S05]  /*00e0*/  @P0 EXIT ;  /* 0x000000000000094d */ /* 0x000fea0003800000 */
[----:B------:R-:W-:Y:S01]  /*00f0*/  ISETP.GE.AND P0, PT, R2, 0x1, PT ;  /* 0x000000010200780c */ /* 0x000fe20003f06270 */
[----:B------:R-:W0:Y:S01]  /*0100*/  LDCU.64 UR6, c[0x0][0x358] ;  /* 0x00006b00ff0677ac */ /* 0x000e220008000a00 */
[----:B------:R-:W-:Y:S01]  /*0110*/  BSSY.RECONVERGENT B0, `(.L_x_6) ;  /* 0x000006f000007945 */ /* 0x000fe20003800200 */
[----:B------:R-:W-:-:S10]  /*0120*/  IMAD.MOV.U32 R4, RZ, RZ, RZ ;  /* 0x000000ffff047224 */ /* 0x000fd400078e00ff */
[----:B------:R-:W-:Y:S05]  /*0130*/  @!P0 BRA `(.L_x_7) ;  /* 0x0000000400b08947 */ /* 0x000fea0003800000 */
[C---:B------:R-:W-:Y:S01]  /*0140*/  ISETP.GE.U32.AND P2, PT, R2.reuse, 0x10, PT ;  /* 0x000000100200780c */ /* 0x040fe20003f46070 */
[----:B------:R-:W-:Y:S01]  /*0150*/  BSSY.RECONVERGENT B1, `(.L_x_8) ;  /* 0x0000033000017945 */ /* 0x000fe20003800200 */
[----:B------:R-:W-:Y:S01]  /*0160*/  LOP3.LUT R17, R2, 0xf, RZ, 0xc0, !PT ;  /* 0x0000000f02117812 */ /* 0x000fe200078ec0ff */
[----:B------:R-:W-:Y:S02]  /*0170*/  HFMA2 R0, -RZ, RZ, 0, 0 ;  /* 0x00000000ff007431 */ /* 0x000fe400000001ff */
[----:B------:R-:W-:Y:S01]  /*0180*/  IMAD.MOV.U32 R4, RZ, RZ, RZ ;  /* 0x000000ffff047224 */ /* 0x000fe200078e00ff */
[----:B------:R-:W-:-:S07]  /*0190*/  ISETP.NE.AND P1, PT, R17, RZ, PT ;  /* 0x000000ff1100720c */ /* 0x000fce0003f25270 */
[----:B------:R-:W-:Y:S06]  /*01a0*/  @!P2 BRA `(.L_x_9) ;  /* 0x0000000000b4a947 */ /* 0x000fec0003800000 */
[----:B------:R-:W1:Y:S01]  /*01b0*/  LDCU.64 UR4, c[0x0][0x390] ;  /* 0x00007200ff0477ac */ /* 0x000e620008000a00 */
[----:B------:R-:W-:Y:S01]  /*01c0*/  LOP3.LUT R0, R2, 0x7ffffff0, RZ, 0xc0, !PT ;  /* 0x7ffffff002007812 */ /* 0x000fe200078ec0ff */
[----:B------:R-:W-:-:S04]  /*01d0*/  IMAD.MOV.U32 R4, RZ, RZ, RZ ;  /* 0x000000ffff047224 */ /* 0x000fc800078e00ff */
[----:B------:R-:W-:Y:S01]  /*01e0*/  IMAD.MOV R19, RZ, RZ, -R0 ;  /* 0x000000ffff137224 */ /* 0x000fe200078e0a00 */
[----:B-1----:R-:W-:-:S04]  /*01f0*/  UIADD3 UR4, UP0, UPT, UR4, 0x20, URZ ;  /* 0x0000002004047890 */ /* 0x002fc8000ff1e0ff */
[----:B------:R-:W-:Y:S02]  /*0200*/  UIADD3.X UR5, UPT, UPT, URZ, UR5, URZ, UP0, !UPT ;  /* 0x00000005ff057290 */ /* 0x000fe400087fe4ff */
[----:B------:R-:W-:-:S04]  /*0210*/  MOV R6, UR4 ;  /* 0x0000000400067c02 */ /* 0x000fc80008000f00 */
[----:B------:R-:W-:-:S07]  /*0220*/  IMAD.U32 R7, RZ, RZ, UR5 ;  /* 0x00000005ff077e24 */ /* 0x000fce000f8e00ff */
.L_x_10:
[----:B0-----:R-:W2:Y:S04]  /*0230*/  LDG.E R15, desc[UR6][R6.64+-0x20] ;  /* 0xffffe006060f7981 */ /* 0x001ea8000c1e1900 */
[----:B------:R-:W3:Y:S04]  /*0240*/  LDG.E R16, desc[UR6][R6.64+-0x1c] ;  /* 0xffffe40606107981 */ /* 0x000ee8000c1e1900 */
[----:B------:R-:W4:Y:S04]  /*0250*/  LDG.E R18, desc[UR6][R6.64+-0x18] ;  /* 0xffffe80606127981 */ /* 0x000f28000c1e1900 */
[----:B------:R-:W5:Y:S04]  /*0260*/  LDG.E R20, desc[UR6][R6.64+-0x14] ;  /* 0xffffec0606147981 */ /* 0x000f68000c1e1900 */
        /* <DEDUP_REMOVED lines=11> */
[----:B------:R0:W5:Y:S01]  /*0320*/  LDG.E R3, desc[UR6][R6.64+0x1c] ;  /* 0x00001c0606037981 */ /* 0x000162000c1e1900 */
[----:B------:R-:W-:-:S05]  /*0330*/  VIADD R19, R19, 0x10 ;  /* 0x0000001013137836 */ /* 0x000fca0000000000 */
[----:B------:R-:W-:Y:S02]  /*0340*/  ISETP.NE.AND P2, PT, R19, RZ, PT ;  /* 0x000000ff1300720c */ /* 0x000fe40003f45270 */
[----:B0-----:R-:W-:-:S04]  /*0350*/  IADD3 R6, P3, PT, R6, 0x40, RZ ;  /* 0x0000004006067810 */ /* 0x001fc80007f7e0ff */
[----:B------:R-:W-:Y:S01]  /*0360*/  IADD3.X R7, PT, PT, RZ, R7, RZ, P3, !PT ;  /* 0x00000007ff077210 */ /* 0x000fe20001ffe4ff */
[----:B--2---:R-:W-:-:S04]  /*0370*/  FADD R15, R15, R4 ;  /* 0x000000040f0f7221 */ /* 0x004fc80000000000 */
[----:B---3--:R-:W-:-:S04]  /*0380*/  FADD R15, R15, R16 ;  /* 0x000000100f0f7221 */ /* 0x008fc80000000000 */
[----:B----4-:R-:W-:-:S04]  /*0390*/  FADD R15, R15, R18 ;  /* 0x000000120f0f7221 */ /* 0x010fc80000000000 */
[----:B-----5:R-:W-:-:S04]  /*03a0*/  FADD R15, R15, R20 ;  /* 0x000000140f0f7221 */ /* 0x020fc80000000000 */
[----:B------:R-:W-:-:S04]  /*03b0*/  FADD R15, R15, R22 ;  /* 0x000000160f0f7221 */ /* 0x000fc80000000000 */
        /* <DEDUP_REMOVED lines=10> */
[----:B------:R-:W-:Y:S01]  /*0460*/  FADD R4, R8, R3 ;  /* 0x0000000308047221 */ /* 0x000fe20000000000 */
[----:B------:R-:W-:Y:S06]  /*0470*/  @P2 BRA `(.L_x_10) ;  /* 0xfffffffc006c2947 */ /* 0x000fec000383ffff */
.L_x_9:
[----:B0-----:R-:W-:Y:S05]  /*0480*/  BSYNC.RECONVERGENT B1 ;  /* 0x0000000000017941 */ /* 0x001fea0003800200 */
.L_x_8:
[----:B------:R-:W-:Y:S05]  /*0490*/  @!P1 BRA `(.L_x_7) ;  /* 0x0000000000d89947 */ /* 0x000fea0003800000 */
[----:B------:R-:W-:Y:S01]  /*04a0*/  ISETP.GE.U32.AND P1, PT, R17, 0x8, PT ;  /* 0x000000081100780c */ /* 0x000fe20003f26070 */
[----:B------:R-:W-:Y:S01]  /*04b0*/  BSSY.RECONVERGENT B1, `(.L_x_11) ;  /* 0x0000017000017945 */ /* 0x000fe20003800200 */
[----:B------:R-:W-:-:S04]  /*04c0*/  LOP3.LUT R5, R2, 0x7, RZ, 0xc0, !PT ;  /* 0x0000000702057812 */ /* 0x000fc800078ec0ff */
[----:B------:R-:W-:-:S07]  /*04d0*/  ISETP.NE.AND P2, PT, R5, RZ, PT ;  /* 0x000000ff0500720c */ /* 0x000fce0003f45270 */
[----:B------:R-:W-:Y:S06]  /*04e0*/  @!P1 BRA `(.L_x_12) ;  /* 0x00000000004c9947 */ /* 0x000fec0003800000 */
[----:B------:R-:W0:Y:S02]  /*04f0*/  LDC.64 R6, c[0x0][0x390] ;  /* 0x0000e400ff067b82 */ /* 0x000e240000000a00 */
[----:B0-----:R-:W-:-:S05]  /*0500*/  IMAD.WIDE.U32 R6, R0, 0x4, R6 ;  /* 0x0000000400067825 */ /* 0x001fca00078e0006 */
[----:B------:R-:W2:Y:S04]  /*0510*/  LDG.E R3, desc[UR6][R6.64] ;  /* 0x0000000606037981 */ /* 0x000ea8000c1e1900 */
[----:B------:R-:W3:Y:S04]  /*0520*/  LDG.E R8, desc[UR6][R6.64+0x4] ;  /* 0x0000040606087981 */ /* 0x000ee8000c1e1900 */
[----:B------:R-:W4:Y:S04]  /*0530*/  LDG.E R10, desc[UR6][R6.64+0x8] ;  /* 0x00000806060a7981 */ /* 0x000f28000c1e1900 */
[----:B------:R-:W5:Y:S04]  /*0540*/  LDG.E R12, desc[UR6][R6.64+0xc] ;  /* 0x00000c06060c7981 */ /* 0x000f68000c1e1900 */
[----:B------:R-:W5:Y:S04]  /*0550*/  LDG.E R14, desc[UR6][R6.64+0x10] ;  /* 0x00001006060e7981 */ /* 0x000f68000c1e1900 */
[----:B------:R-:W5:Y:S04]  /*0560*/  LDG.E R16, desc[UR6][R6.64+0x14] ;  /* 0x0000140606107981 */ /* 0x000f68000c1e1900 */
[----:B------:R-:W5:Y:S04]  /*0570*/  LDG.E R18, desc[UR6][R6.64+0x18] ;  /* 0x0000180606127981 */ /* 0x000f68000c1e1900 */
[----:B------:R-:W5:Y:S01]  /*0580*/  LDG.E R20, desc[UR6][R6.64+0x1c] ;  /* 0x00001c0606147981 */ /* 0x000f62000c1e1900 */
[----:B------:R-:W-:-:S02]  /*0590*/  VIADD R0, R0, 0x8 ;  /* 0x0000000800007836 */ /* 0x000fc40000000000 */
[----:B--2---:R-:W-:-:S04]  /*05a0*/  FADD R3, R4, R3 ;  /* 0x0000000304037221 */ /* 0x004fc80000000000 */
[----:B---3--:R-:W-:-:S04]  /*05b0*/  FADD R3, R3, R8 ;  /* 0x0000000803037221 */ /* 0x008fc80000000000 */
[----:B----4-:R-:W-:-:S04]  /*05c0*/  FADD R3, R3, R10 ;  /* 0x0000000a03037221 */ /* 0x010fc80000000000 */
[----:B-----5:R-:W-:-:S04]  /*05d0*/  FADD R3, R3, R12 ;  /* 0x0000000c03037221 */ /* 0x020fc80000000000 */
[----:B------:R-:W-:-:S04]  /*05e0*/  FADD R3, R3, R14 ;  /* 0x0000000e03037221 */ /* 0x000fc80000000000 */
[----:B------:R-:W-:-:S04]  /*05f0*/  FADD R3, R3, R16 ;  /* 0x0000001003037221 */ /* 0x000fc80000000000 */
[----:B------:R-:W-:-:S04]  /*0600*/  FADD R3, R3, R18 ;  /* 0x0000001203037221 */ /* 0x000fc80000000000 */
[----:B------:R-:W-:-:S07]  /*0610*/  FADD R4, R3, R20 ;  /* 0x0000001403047221 */ /* 0x000fce0000000000 */
.L_x_12:
[----:B------:R-:W-:Y:S05]  /*0620*/  BSYNC.RECONVERGENT B1 ;  /* 0x0000000000017941 */ /* 0x000fea0003800200 */
.L_x_11:
        /* <DEDUP_REMOVED lines=11> */
[----:B------:R-:W5:Y:S01]  /*06e0*/  LDG.E R12, desc[UR6][R6.64+0xc] ;  /* 0x00000c06060c7981 */ /* 0x000f62000c1e1900 */
[----:B------:R-:W-:-:S02]  /*06f0*/  VIADD R0, R0, 0x4 ;  /* 0x0000000400007836 */ /* 0x000fc40000000000 */
[----:B--2---:R-:W-:-:S04]  /*0700*/  FADD R5, R4, R5 ;  /* 0x0000000504057221 */ /* 0x004fc80000000000 */
[----:B---3--:R-:W-:-:S04]  /*0710*/  FADD R5, R5, R8 ;  /* 0x0000000805057221 */ /* 0x008fc80000000000 */
[----:B----4-:R-:W-:-:S04]  /*0720*/  FADD R5, R5, R10 ;  /* 0x0000000a05057221 */ /* 0x010fc80000000000 */
[----:B-----5:R-:W-:-:S07]  /*0730*/  FADD R4, R5, R12 ;  /* 0x0000000c05047221 */ /* 0x020fce0000000000 */
.L_x_14:
[----:B------:R-:W-:Y:S05]  /*0740*/  BSYNC.RECONVERGENT B1 ;  /* 0x0000000000017941 */ /* 0x000fea0003800200 */
.L_x_13:
[----:B------:R-:W-:Y:S05]  /*0750*/  @!P2 BRA `(.L_x_7) ;  /* 0x000000000028a947 */ /* 0x000fea0003800000 */
[----:B------:R-:W0:Y:S01]  /*0760*/  LDC.64 R6, c[0x0][0x390] ;  /* 0x0000e400ff067b82 */ /* 0x000e220000000a00 */
[----:B------:R-:W-:Y:S01]  /*0770*/  IADD3 R3, PT, PT, -R3, RZ, RZ ;  /* 0x000000ff03037210 */ /* 0x000fe20007ffe1ff */
[----:B0-----:R-:W-:-:S07]  /*0780*/  IMAD.WIDE.U32 R6, R0, 0x4, R6 ;  /* 0x0000000400067825 */ /* 0x001fce00078e0006 */
.L_x_15:
[----:B------:R0:W2:Y:S01]  /*0790*/  LDG.E R5, desc[UR6][R6.64] ;  /* 0x0000000606057981 */ /* 0x0000a2000c1e1900 */
[----:B------:R-:W-:-:S05]  /*07a0*/  VIADD R3, R3, 0x1 ;  /* 0x0000000103037836 */ /* 0x000fca0000000000 */
[----:B------:R-:W-:Y:S02]  /*07b0*/  ISETP.NE.AND P1, PT, R3, RZ, PT ;  /* 0x000000ff0300720c */ /* 0x000fe40003f25270 */
[----:B0-----:R-:W-:-:S05]  /*07c0*/  IADD3 R6, P2, PT, R6, 0x4, RZ ;  /* 0x0000000406067810 */ /* 0x001fca0007f5e0ff */
[----:B------:R-:W-:Y:S02]  /*07d0*/  IMAD.X R7, RZ, RZ, R7, P2 ;  /* 0x000000ffff077224 */ /* 0x000fe400010e0607 */
[----:B--2---:R-:W-:-:S04]  /*07e0*/  FADD R4, R5, R4 ;  /* 0x0000000405047221 */ /* 0x004fc80000000000 */
[----:B------:R-:W-:Y:S05]  /*07f0*/  @P1 BRA `(.L_x_15) ;  /* 0xfffffffc00e41947 */ /* 0x000fea000383ffff */
.L_x_7:
[----:B0-----:R-:W-:Y:S05]  /*0800*/  BSYNC.RECONVERGENT B0 ;  /* 0x0000000000007941 */ /* 0x001fea0003800200 */
.L_x_6:
[----:B------:R-:W-:Y:S01]  /*0810*/  BSSY.RECONVERGENT B0, `(.L_x_16) ;  /* 0x00000a8000007945 */ /* 0x000fe20003800200 */
[----:B------:R-:W-:-:S03]  /*0820*/  MOV R5, RZ ;  /* 0x000000ff00057202 */ /* 0x000fc60000000f00 */
[----:B------:R-:W-:Y:S05]  /*0830*/  @!P0 BRA `(.L_x_17) ;  /* 0x0000000800948947 */ /* 0x000fea0003800000 */
[C---:B------:R-:W-:Y:S01]  /*0840*/  ISETP.GE.U32.AND P0, PT, R2.reuse, 0x10, PT ;  /* 0x000000100200780c */ /* 0x040fe20003f06070 */
[----:B------:R-:W-:Y:S01]  /*0850*/  BSSY.RECONVERGENT B1, `(.L_x_18) ;  /* 0x0000052000017945 */ /* 0x000fe20003800200 */
[----:B------:R-:W-:Y:S01]  /*0860*/  LOP3.LUT R26, R2, 0xf, RZ, 0xc0, !PT ;  /* 0x0000000f021a7812 */ /* 0x000fe200078ec0ff */
[----:B------:R-:W-:Y:S02]  /*0870*/  IMAD.MOV.U32 R5, RZ, RZ, RZ ;  /* 0x000000ffff057224 */ /* 0x000fe400078e00ff */
[----:B------:R-:W-:Y:S01]  /*0880*/  IMAD.MOV.U32 R0, RZ, RZ, RZ ;  /* 0x000000ffff007224 */ /* 0x000fe200078e00ff */
[----:B------:R-:W-:-:S07]  /*0890*/  ISETP.NE.AND P2, PT, R26, RZ, PT ;  /* 0x000000ff1a00720c */ /* 0x000fce0003f45270 */
[----:B------:R-:W-:Y:S06]  /*08a0*/  @!P0 BRA `(.L_x_19) ;  /* 0x0000000400308947 */ /* 0x000fec0003800000 */
[----:B------:R-:W0:Y:S01]  /*08b0*/  LDCU.64 UR4, c[0x0][0x390] ;  /* 0x00007200ff0477ac */ /* 0x000e220008000a00 */
[----:B------:R-:W-:Y:S01]  /*08c0*/  HFMA2 R5, -RZ, RZ, 0, 0 ;  /* 0x00000000ff057431 */ /* 0x000fe200000001ff */
[----:B------:R-:W-:Y:S01]  /*08d0*/  LOP3.LUT R0, R2, 0x7ffffff0, RZ, 0xc0, !PT ;  /* 0x7ffffff002007812 */ /* 0x000fe200078ec0ff */
[----:B------:R-:W-:Y:S01]  /*08e0*/  IMAD.MOV.U32 R3, RZ, RZ, RZ ;  /* 0x000000ffff037224 */ /* 0x000fe200078e00ff */
[----:B0-----:R-:W-:-:S04]  /*08f0*/  UIADD3 UR4, UP0, UPT, UR4, 0x20, URZ ;  /* 0x0000002004047890 */ /* 0x001fc8000ff1e0ff */
[----:B------:R-:W-:Y:S02]  /*0900*/  UIADD3.X UR5, UPT, UPT, URZ, UR5, URZ, UP0, !UPT ;  /* 0x00000005ff057290 */ /* 0x000fe400087fe4ff */
[----:B------:R-:W-:-:S04]  /*0910*/  IMAD.U32 R6, RZ, RZ, UR4 ;  /* 0x00000004ff067e24 */ /* 0x000fc8000f8e00ff */
[----:B------:R-:W-:-:S07]  /*0920*/  MOV R7, UR5 ;  /* 0x0000000500077c02 */ /* 0x000fce0008000f00 */
.L_x_20:
[----:B------:R-:W2:Y:S04]  /*0930*/  LDG.E R23, desc[UR6][R6.64+-0x20] ;  /* 0xffffe00606177981 */ /* 0x000ea8000c1e1900 */
        /* <DEDUP_REMOVED lines=15> */
[----:B------:R-:W-:Y:S01]  /*0a30*/  I2FP.F32.U32 R22, R3 ;  /* 0x0000000300167245 */ /* 0x000fe20000201000 */
[----:B------:R-:W-:Y:S01]  /*0a40*/  VIADD R24, R3, 0x1 ;  /* 0x0000000103187836 */ /* 0x000fe20000000000 */
[----:B0-----:R-:W-:-:S05]  /*0a50*/  IADD3 R6, P1, PT, R6, 0x40, RZ ;  /* 0x0000004006067810 */ /* 0x001fca0007f3e0ff */
[----:B------:R-:W-:Y:S02]  /*0a60*/  IMAD.X R7, RZ, RZ, R7, P1 ;  /* 0x000000ffff077224 */ /* 0x000fe400008e0607 */
[----:B--2---:R-:W-:Y:S01]  /*0a70*/  FFMA R22, R22, R23, R5 ;  /* 0x0000001716167223 */ /* 0x004fe20000000005 */
[----:B------:R-:W-:Y:S01]  /*0a80*/  VIADD R23, R3, 0x2 ;  /* 0x0000000203177836 */ /* 0x000fe20000000000 */
[----:B------:R-:W-:-:S04]  /*0a90*/  I2FP.F32.U32 R5, R24 ;  /* 0x0000001800057245 */ /* 0x000fc80000201000 */
[----:B------:R-:W-:Y:S01]  /*0aa0*/  I2FP.F32.U32 R23, R23 ;  /* 0x0000001700177245 */ /* 0x000fe20000201000 */
[----:B---3--:R-:W-:Y:S01]  /*0ab0*/  FFMA R22, R5, R25, R22 ;  /* 0x0000001905167223 */ /* 0x008fe20000000016 */
[----:B------:R-:W-:-:S03]  /*0ac0*/  IADD3 R5, PT, PT, R3, 0x3, RZ ;  /* 0x0000000303057810 */ /* 0x000fc60007ffe0ff */
[----:B----4-:R-:W-:Y:S01]  /*0ad0*/  FFMA R21, R23, R21, R22 ;  /* 0x0000001517157223 */ /* 0x010fe20000000016 */
[C---:B------:R-:W-:Y:S01]  /*0ae0*/  VIADD R23, R3.reuse, 0x4 ;  /* 0x0000000403177836 */ /* 0x040fe20000000000 */
[----:B------:R-:W-:Y:S01]  /*0af0*/  I2FP.F32.U32 R22, R5 ;  /* 0x0000000500167245 */ /* 0x000fe20000201000 */
[----:B------:R-:W-:-:S03]  /*0b00*/  VIADD R5, R3, 0x5 ;  /* 0x0000000503057836 */ /* 0x000fc60000000000 */
[----:B------:R-:W-:Y:S01]  /*0b10*/  I2FP.F32.U32 R23, R23 ;  /* 0x0000001700177245 */ /* 0x000fe20000201000 */
[----:B-----5:R-:W-:Y:S01]  /*0b20*/  FFMA R20, R22, R20, R21 ;  /* 0x0000001416147223 */ /* 0x020fe20000000015 */
[----:B------:R-:W-:Y:S02]  /*0b30*/  IADD3 R21, PT, PT, R3, 0x6, RZ ;  /* 0x0000000603157810 */ /* 0x000fe40007ffe0ff */
[----:B------:R-:W-:Y:S01]  /*0b40*/  I2FP.F32.U32 R22, R5 ;  /* 0x0000000500167245 */ /* 0x000fe20000201000 */
[----:B------:R-:W-:Y:S01]  /*0b50*/  FFMA R19, R23, R19, R20 ;  /* 0x0000001317137223 */ /* 0x000fe20000000014 */
[C---:B------:R-:W-:Y:S01]  /*0b60*/  VIADD R5, R3.reuse, 0x7 ;  /* 0x0000000703057836 */ /* 0x040fe20000000000 */
[----:B------:R-:W-:Y:S02]  /*0b70*/  I2FP.F32.U32 R21, R21 ;  /* 0x0000001500157245 */ /* 0x000fe40000201000 */
[----:B------:R-:W-:Y:S01]  /*0b80*/  FFMA R18, R22, R18, R19 ;  /* 0x0000001216127223 */ /* 0x000fe20000000013 */
[----:B------:R-:W-:Y:S01]  /*0b90*/  VIADD R19, R3, 0x8 ;  /* 0x0000000803137836 */ /* 0x000fe20000000000 */
[----:B------:R-:W-:-:S02]  /*0ba0*/  I2FP.F32.U32 R20, R5 ;  /* 0x0000000500147245 */ /* 0x000fc40000201000 */
[----:B------:R-:W-:Y:S01]  /*0bb0*/  FFMA R17, R21, R17, R18 ;  /* 0x0000001115117223 */ /* 0x000fe20000000012 */
[C---:B------:R-:W-:Y:S02]  /*0bc0*/  IADD3 R5, PT, PT, R3.reuse, 0x9, RZ ;  /* 0x0000000903057810 */ /* 0x040fe40007ffe0ff */
[----:B------:R-:W-:Y:S01]  /*0bd0*/  I2FP.F32.U32 R19, R19 ;  /* 0x0000001300137245 */ /* 0x000fe20000201000 */
[----:B------:R-:W-:Y:S01]  /*0be0*/  FFMA R16, R20, R16, R17 ;  /* 0x0000001014107223 */ /* 0x000fe20000000011 */
[C---:B------:R-:W-:Y:S01]  /*0bf0*/  VIADD R17, R3.reuse, 0xa ;  /* 0x0000000a03117836 */ /* 0x040fe20000000000 */
[----:B------:R-:W-:Y:S01]  /*0c00*/  I2FP.F32.U32 R18, R5 ;  /* 0x0000000500127245 */ /* 0x000fe20000201000 */
[----:B------:R-:W-:Y:S02]  /*0c10*/  VIADD R5, R3, 0xb ;  /* 0x0000000b03057836 */ /* 0x000fe40000000000 */
[----:B------:R-:W-:Y:S01]  /*0c20*/  FFMA R15, R19, R15, R16 ;  /* 0x0000000f130f7223 */ /* 0x000fe20000000010 */
[----:B------:R-:W-:-:S03]  /*0c30*/  I2FP.F32.U32 R17, R17 ;  /* 0x0000001100117245 */ /* 0x000fc60000201000 */
[----:B------:R-:W-:Y:S01]  /*0c40*/  FFMA R14, R18, R14, R15 ;  /* 0x0000000e120e7223 */ /* 0x000fe2000000000f */
[----:B------:R-:W-:Y:S01]  /*0c50*/  I2FP.F32.U32 R16, R5 ;  /* 0x0000000500107245 */ /* 0x000fe20000201000 */
[C---:B------:R-:W-:Y:S01]  /*0c60*/  VIADD R5, R3.reuse, 0xd ;  /* 0x0000000d03057836 */ /* 0x040fe20000000000 */
[----:B------:R-:W-:Y:S01]  /*0c70*/  IADD3 R15, PT, PT, R3, 0xc, RZ ;  /* 0x0000000c030f7810 */ /* 0x000fe20007ffe0ff */
[----:B------:R-:W-:-:S03]  /*0c80*/  FFMA R13, R17, R13, R14 ;  /* 0x0000000d110d7223 */ /* 0x000fc6000000000e */
[----:B------:R-:W-:Y:S01]  /*0c90*/  I2FP.F32.U32 R14, R5 ;  /* 0x00000005000e7245 */ /* 0x000fe20000201000 */
[----:B------:R-:W-:Y:S01]  /*0ca0*/  FFMA R12, R16, R12, R13 ;  /* 0x0000000c100c7223 */ /* 0x000fe2000000000d */
[C---:B------:R-:W-:Y:S01]  /*0cb0*/  VIADD R13, R3.reuse, 0xe ;  /* 0x0000000e030d7836 */ /* 0x040fe20000000000 */
[C---:B------:R-:W-:Y:S01]  /*0cc0*/  IADD3 R5, PT, PT, R3.reuse, 0xf, RZ ;  /* 0x0000000f03057810 */ /* 0x040fe20007ffe0ff */
[----:B------:R-:W-:Y:S01]  /*0cd0*/  VIADD R3, R3, 0x10 ;  /* 0x0000001003037836 */ /* 0x000fe20000000000 */
[----:B------:R-:W-:Y:S02]  /*0ce0*/  I2FP.F32.U32 R15, R15 ;  /* 0x0000000f000f7245 */ /* 0x000fe40000201000 */
[----:B------:R-:W-:Y:S02]  /*0cf0*/  I2FP.F32.U32 R5, R5 ;  /* 0x0000000500057245 */ /* 0x000fe40000201000 */
[----:B------:R-:W-:Y:S01]  /*0d00*/  ISETP.NE.AND P0, PT, R3, R0, PT ;  /* 0x000000000300720c */ /* 0x000fe20003f05270 */
[----:B------:R-:W-:Y:S01]  /*0d10*/  FFMA R11, R15, R11, R12 ;  /* 0x0000000b0f0b7223 */ /* 0x000fe2000000000c */
[----:B------:R-:W-:-:S03]  /*0d20*/  I2FP.F32.U32 R12, R13 ;  /* 0x0000000d000c7245 */ /* 0x000fc60000201000 */
[----:B------:R-:W-:-:S04]  /*0d30*/  FFMA R11, R14, R10, R11 ;  /* 0x0000000a0e0b7223 */ /* 0x000fc8000000000b */
[----:B------:R-:W-:-:S04]  /*0d40*/  FFMA R8, R12, R8, R11 ;  /* 0x000000080c087223 */ /* 0x000fc8000000000b */
[----:B------:R-:W-:Y:S01]  /*0d50*/  FFMA R5, R5, R9, R8 ;  /* 0x0000000905057223 */ /* 0x000fe20000000008 */
[----:B------:R-:W-:Y:S06]  /*0d60*/  @P0 BRA `(.L_x_20) ;  /* 0xfffffff800f00947 */ /* 0x000fec000383ffff */
.L_x_19:
[----:B------:R-:W-:Y:S05]  /*0d70*/  BSYNC.RECONVERGENT B1 ;  /* 0x0000000000017941 */ /* 0x000fea0003800200 */
.L_x_18:
        /* <DEDUP_REMOVED lines=15> */
[----:B------:R0:W5:Y:S01]  /*0e70*/  LDG.E R8, desc[UR6][R10.64+0x1c] ;  /* 0x00001c060a087981 */ /* 0x000162000c1e1900 */
[----:B------:R-:W-:Y:S01]  /*0e80*/  I2FP.F32.U32 R12, R0 ;  /* 0x00000000000c7245 */ /* 0x000fe20000201000 */
[C---:B------:R-:W-:Y:S01]  /*0e90*/  VIADD R16, R0.reuse, 0x2 ;  /* 0x0000000200107836 */ /* 0x040fe20000000000 */
[----:B------:R-:W-:-:S04]  /*0ea0*/  IADD3 R13, PT, PT, R0, 0x1, RZ ;  /* 0x00000001000d7810 */ /* 0x000fc80007ffe0ff */
[----:B------:R-:W-:Y:S02]  /*0eb0*/  I2FP.F32.U32 R14, R13 ;  /* 0x0000000d000e7245 */ /* 0x000fe40000201000 */
[----:B------:R-:W-:Y:S02]  /*0ec0*/  I2FP.F32.U32 R16, R16 ;  /* 0x0000001000107245 */ /* 0x000fe40000201000 */
[----:B------:R-:W-:-:S04]  /*0ed0*/  IADD3 R13, PT, PT, R0, 0x4, RZ ;  /* 0x00000004000d7810 */ /* 0x000fc80007ffe0ff */
[----:B------:R-:W-:Y:S01]  /*0ee0*/  I2FP.F32.U32 R13, R13 ;  /* 0x0000000d000d7245 */ /* 0x000fe20000201000 */
[----:B--2---:R-:W-:Y:S01]  /*0ef0*/  FFMA R9, R12, R9, R5 ;  /* 0x000000090c097223 */ /* 0x004fe20000000005 */
[----:B------:R-:W-:-:S03]  /*0f00*/  VIADD R5, R0, 0x3 ;  /* 0x0000000300057836 */ /* 0x000fc60000000000 */
[----:B---3--:R-:W-:Y:S02]  /*0f10*/  FFMA R9, R14, R15, R9 ;  /* 0x0000000f0e097223 */ /* 0x008fe40000000009 */
[----:B------:R-:W-:Y:S01]  /*0f20*/  I2FP.F32.U32 R12, R5 ;  /* 0x00000005000c7245 */ /* 0x000fe20000201000 */
[----:B------:R-:W-:Y:S02]  /*0f30*/  VIADD R5, R0, 0x5 ;  /* 0x0000000500057836 */ /* 0x000fe40000000000 */
[----:B----4-:R-:W-:-:S04]  /*0f40*/  FFMA R9, R16, R17, R9 ;  /* 0x0000001110097223 */ /* 0x010fc80000000009 */
[----:B-----5:R-:W-:Y:S01]  /*0f50*/  FFMA R12, R12, R18, R9 ;  /* 0x000000120c0c7223 */ /* 0x020fe20000000009 */
[C---:B------:R-:W-:Y:S01]  /*0f60*/  VIADD R9, R0.reuse, 0x6 ;  /* 0x0000000600097836 */ /* 0x040fe20000000000 */
[----:B------:R-:W-:Y:S02]  /*0f70*/  I2FP.F32.U32 R5, R5 ;  /* 0x0000000500057245 */ /* 0x000fe40000201000 */
[----:B------:R-:W-:Y:S01]  /*0f80*/  FFMA R12, R13, R7, R12 ;  /* 0x000000070d0c7223 */ /* 0x000fe2000000000c */
[C---:B------:R-:W-:Y:S01]  /*0f90*/  IADD3 R7, PT, PT, R0.reuse, 0x7, RZ ;  /* 0x0000000700077810 */ /* 0x040fe20007ffe0ff */
[----:B------:R-:W-:Y:S01]  /*0fa0*/  VIADD R0, R0, 0x8 ;  /* 0x0000000800007836 */ /* 0x000fe20000000000 */
[----:B0-----:R-:W-:Y:S01]  /*0fb0*/  I2FP.F32.U32 R10, R9 ;  /* 0x00000009000a7245 */ /* 0x001fe20000201000 */
[----:B------:R-:W-:Y:S01]  /*0fc0*/  FFMA R3, R5, R3, R12 ;  /* 0x0000000305037223 */ /* 0x000fe2000000000c */
[----:B------:R-:W-:-:S03]  /*0fd0*/  I2FP.F32.U32 R12, R7 ;  /* 0x00000007000c7245 */ /* 0x000fc60000201000 */
[----:B------:R-:W-:-:S04]  /*0fe0*/  FFMA R3, R10, R6, R3 ;  /* 0x000000060a037223 */ /* 0x000fc80000000003 */
[----:B------:R-:W-:-:S07]  /*0ff0*/  FFMA R5, R12, R8, R3 ;  /* 0x000000080c057223 */ /* 0x000fce0000000003 */
.L_x_22:
[----:B------:R-:W-:Y:S05]  /*1000*/  BSYNC.RECONVERGENT B1 ;  /* 0x0000000000017941 */ /* 0x000fea0003800200 */
.L_x_21:
        /* <DEDUP_REMOVED lines=12> */
[----:B------:R-:W-:Y:S01]  /*10d0*/  VIADD R10, R0, 0x1 ;  /* 0x00000001000a7836 */ /* 0x000fe20000000000 */
[----:B------:R-:W-:-:S02]  /*10e0*/  I2FP.F32.U32 R8, R0 ;  /* 0x0000000000087245 */ /* 0x000fc40000201000 */
[----:B------:R-:W-:Y:S02]  /*10f0*/  IADD3 R13, PT, PT, R0, 0x2, RZ ;  /* 0x00000002000d7810 */ /* 0x000fe40007ffe0ff */
[----:B------:R-:W-:Y:S02]  /*1100*/  I2FP.F32.U32 R11, R10 ;  /* 0x0000000a000b7245 */ /* 0x000fe40000201000 */
[----:B------:R-:W-:Y:S01]  /*1110*/  I2FP.F32.U32 R13, R13 ;  /* 0x0000000d000d7245 */ /* 0x000fe20000201000 */
[----:B--2---:R-:W-:Y:S01]  /*1120*/  FFMA R8, R8, R9, R5 ;  /* 0x0000000908087223 */ /* 0x004fe20000000005 */
[C---:B------:R-:W-:Y:S02]  /*1130*/  VIADD R5, R0.reuse, 0x3 ;  /* 0x0000000300057836 */ /* 0x040fe40000000000 */
[----:B------:R-:W-:Y:S02]  /*1140*/  VIADD R0, R0, 0x4 ;  /* 0x0000000400007836 */ /* 0x000fe40000000000 */
[----:B---3--:R-:W-:Y:S01]  /*1150*/  FFMA R8, R11, R12, R8 ;  /* 0x0000000c0b087223 */ /* 0x008fe20000000008 */
[----:B------:R-:W-:-:S03]  /*1160*/  I2FP.F32.U32 R5, R5 ;  /* 0x0000000500057245 */ /* 0x000fc60000201000 */
[----:B----4-:R-:W-:-:S04]  /*1170*/  FFMA R8, R13, R14, R8 ;  /* 0x0000000e0d087223 */ /* 0x010fc80000000008 */
[----:B-----5:R-:W-:-:S07]  /*1180*/  FFMA R5, R5, R15, R8 ;  /* 0x0000000f05057223 */ /* 0x020fce0000000008 */
.L_x_24:
[----:B------:R-:W-:Y:S05]  /*1190*/  BSYNC.RECONVERGENT B1 ;  /* 0x0000000000017941 */ /* 0x000fea0003800200 */
.L_x_23:
[----:B------:R-:W-:Y:S05]  /*11a0*/  @!P1 BRA `(.L_x_17) ;  /* 0x0000000000389947 */ /* 0x000fea0003800000 */
[----:B------:R-:W0:Y:S01]  /*11b0*/  LDC.64 R6, c[0x0][0x390] ;  /* 0x0000e400ff067b82 */ /* 0x000e220000000a00 */
[----:B------:R-:W-:Y:S01]  /*11c0*/  IADD3 R3, PT, PT, -R3, RZ, RZ ;  /* 0x000000ff03037210 */ /* 0x000fe20007ffe1ff */
[----:B0-----:R-:W-:-:S04]  /*11d0*/  IMAD.WIDE.U32 R6, R0, 0x4, R6 ;  /* 0x0000000400067825 */ /* 0x001fc800078e0006 */
[----:B------:R-:W-:-:S07]  /*11e0*/  IMAD.MOV.U32 R9, RZ, RZ, R6 ;  /* 0x000000ffff097224 */ /* 0x000fce00078e0006 */
.L_x_25:
[----:B------:R-:W-:-:S06]  /*11f0*/  IMAD.MOV.U32 R6, RZ, RZ, R9 ;  /* 0x000000ffff067224 */ /* 0x000fcc00078e0009 */
[----:B------:R0:W2:Y:S01]  /*1200*/  LDG.E R6, desc[UR6][R6.64] ;  /* 0x0000000606067981 */ /* 0x0000a2000c1e1900 */
[----:B------:R-:W-:Y:S02]  /*1210*/  IADD3 R3, PT, PT, R3, 0x1, RZ ;  /* 0x0000000103037810 */ /* 0x000fe40007ffe0ff */
[----:B------:R-:W-:Y:S01]  /*1220*/  I2FP.F32.U32 R8, R0 ;  /* 0x0000000000087245 */ /* 0x000fe20000201000 */
[----:B------:R-:W-:Y:S01]  /*1230*/  VIADD R0, R0, 0x1 ;  /* 0x0000000100007836 */ /* 0x000fe20000000000 */
[----:B------:R-:W-:Y:S02]  /*1240*/  ISETP.NE.AND P0, PT, R3, RZ, PT ;  /* 0x000000ff0300720c */ /* 0x000fe40003f05270 */
[----:B------:R-:W-:-:S05]  /*1250*/  IADD3 R9, P1, PT, R9, 0x4, RZ ;  /* 0x0000000409097810 */ /* 0x000fca0007f3e0ff */
[----:B0-----:R-:W-:Y:S02]  /*1260*/  IMAD.X R7, RZ, RZ, R7, P1 ;  /* 0x000000ffff077224 */ /* 0x001fe400008e0607 */
[----:B--2---:R-:W-:-:S04]  /*1270*/  FFMA R5, R8, R6, R5 ;  /* 0x0000000608057223 */ /* 0x004fc80000000005 */
[----:B------:R-:W-:Y:S05]  /*1280*/  @P0 BRA `(.L_x_25) ;  /* 0xfffffffc00d80947 */ /* 0x000fea000383ffff */
.L_x_17:
[----:B------:R-:W-:Y:S05]  /*1290*/  BSYNC.RECONVERGENT B0 ;  /* 0x0000000000007941 */ /* 0x000fea0003800200 */
.L_x_16:
[----:B------:R-:W-:Y:S01]  /*12a0*/  ISETP.GT.AND P0, PT, R2, 0xfd, PT ;  /* 0x000000fd0200780c */ /* 0x000fe20003f04270 */
[----:B------:R-:W-:Y:S01]  /*12b0*/  BSSY.RECONVERGENT B0, `(.L_x_26) ;  /* 0x00000a9000007945 */ /* 0x000fe20003800200 */
[----:B------:R-:W-:-:S11]  /*12c0*/  MOV R3, RZ ;  /* 0x000000ff00037202 */ /* 0x000fd60000000f00 */
[----:B------:R-:W-:Y:S05]  /*12d0*/  @P0 BRA `(.L_x_27) ;  /* 0x0000000800980947 */ /* 0x000fea0003800000 */
[----:B------:R-:W-:Y:S01]  /*12e0*/  VIADD R0, R2, 0xffffff11 ;  /* 0xffffff1102007836 */ /* 0x000fe20000000000 */
[----:B------:R-:W-:Y:S01]  /*12f0*/  BSSY.RECONVERGENT B1, `(.L_x_28) ;  /* 0x0000054000017945 */ /* 0x000fe20003800200 */
[----:B------:R-:W-:Y:S01]  /*1300*/  IMAD.MOV.U32 R3, RZ, RZ, RZ ;  /* 0x000000ffff037224 */ /* 0x000fe200078e00ff */
[----:B------:R-:W-:Y:S02]  /*1310*/  MOV R8, R2 ;  /* 0x0000000200087202 */ /* 0x000fe40000000f00 */
[----:B------:R-:W-:Y:S02]  /*1320*/  ISETP.GE.U32.AND P0, PT, R0, 0xf, PT ;  /* 0x0000000f0000780c */ /* 0x000fe40003f06070 */
[----:B------:R-:W-:-:S04]  /*1330*/  IADD3 R0, PT, PT, -R2, 0xfe, RZ ;  /* 0x000000fe02007810 */ /* 0x000fc80007ffe1ff */
[----:B------:R-:W-:-:S07]  /*1340*/  LOP3.LUT R25, R0, 0xf, RZ, 0xc0, !PT ;  /* 0x0000000f00197812 */ /* 0x000fce00078ec0ff */
[----:B------:R-:W-:Y:S05]  /*1350*/  @!P0 BRA `(.L_x_29) ;  /* 0x0000000400348947 */ /* 0x000fea0003800000 */
[----:B------:R-:W-:Y:S01]  /*1360*/  LOP3.LUT R9, R0, 0xfffffff0, RZ, 0xc0, !PT ;  /* 0xfffffff000097812 */ /* 0x000fe200078ec0ff */
[----:B------:R-:W-:Y:S01]  /*1370*/  BSSY.RECONVERGENT B2, `(.L_x_30) ;  /* 0x000004a000027945 */ /* 0x000fe20003800200 */
[----:B------:R-:W-:Y:S02]  /*1380*/  VIADD R8, R2, 0x8 ;  /* 0x0000000802087836 */ /* 0x000fe40000000000 */
[----:B------:R-:W-:Y:S01]  /*1390*/  IMAD.MOV.U32 R3, RZ, RZ, RZ ;  /* 0x000000ffff037224 */ /* 0x000fe200078e00ff */
[----:B------:R-:W-:-:S07]  /*13a0*/  IADD3 R9, PT, PT, -R9, RZ, RZ ;  /* 0x000000ff09097210 */ /* 0x000fce0007ffe1ff */
.L_x_31:
[----:B------:R-:W0:Y:S01]  /*13b0*/  LDC.64 R6, c[0x0][0x390] ;  /* 0x0000e400ff067b82 */ /* 0x000e220000000a00 */
[----:B------:R-:W-:-:S04]  /*13c0*/  VIADD R11, R8, 0xfffffff8 ;  /* 0xfffffff8080b7836 */ /* 0x000fc80000000000 */
[----:B0-----:R-:W-:-:S05]  /*13d0*/  IMAD.WIDE R6, R11, 0x4, R6 ;  /* 0x000000040b067825 */ /* 0x001fca00078e0206 */
        /* <DEDUP_REMOVED lines=16> */
[----:B------:R-:W-:-:S02]  /*14e0*/  IADD3 R26, PT, PT, R8, -0x7, RZ ;  /* 0xfffffff9081a7810 */ /* 0x000fc40007ffe0ff */
[----:B------:R-:W-:Y:S02]  /*14f0*/  IADD3 R9, PT, PT, R9, 0x10, RZ ;  /* 0x0000001009097810 */ /* 0x000fe40007ffe0ff */
[----:B------:R-:W-:Y:S02]  /*1500*/  I2FP.F32.S32 R26, R26 ;  /* 0x0000001a001a7245 */ /* 0x000fe40000201400 */
[----:B------:R-:W-:Y:S01]  /*1510*/  ISETP.NE.AND P0, PT, R9, RZ, PT ;  /* 0x000000ff0900720c */ /* 0x000fe20003f05270 */
[C---:B0-----:R-:W-:Y:S01]  /*1520*/  VIADD R6, R8.reuse, 0xfffffffe ;  /* 0xfffffffe08067836 */ /* 0x041fe20000000000 */
[----:B------:R-:W-:-:S04]  /*1530*/  IADD3 R7, PT, PT, R8, -0x1, RZ ;  /* 0xffffffff08077810 */ /* 0x000fc80007ffe0ff */
[----:B------:R-:W-:Y:S01]  /*1540*/  I2FP.F32.S32 R6, R6 ;  /* 0x0000000600067245 */ /* 0x000fe20000201400 */
[----:B--2---:R-:W-:Y:S01]  /*1550*/  FFMA R26, R26, R27, R3 ;  /* 0x0000001b1a1a7223 */ /* 0x004fe20000000003 */
[C---:B------:R-:W-:Y:S01]  /*1560*/  VIADD R3, R8.reuse, 0xfffffffa ;  /* 0xfffffffa08037836 */ /* 0x040fe20000000000 */
[----:B------:R-:W-:-:S04]  /*1570*/  IADD3 R27, PT, PT, R8, -0x5, RZ ;  /* 0xfffffffb081b7810 */ /* 0x000fc80007ffe0ff */
[----:B------:R-:W-:-:S05]  /*1580*/  I2FP.F32.S32 R3, R3 ;  /* 0x0000000300037245 */ /* 0x000fca0000201400 */
[----:B---3--:R-:W-:Y:S01]  /*1590*/  FFMA R3, R3, R23, R26 ;  /* 0x0000001703037223 */ /* 0x008fe2000000001a */
[----:B------:R-:W-:Y:S01]  /*15a0*/  I2FP.F32.S32 R26, R27 ;  /* 0x0000001b001a7245 */ /* 0x000fe20000201400 */
[----:B------:R-:W-:-:S04]  /*15b0*/  VIADD R23, R8, 0xfffffffc ;  /* 0xfffffffc08177836 */ /* 0x000fc80000000000 */
[----:B----4-:R-:W-:Y:S01]  /*15c0*/  FFMA R22, R26, R22, R3 ;  /* 0x000000161a167223 */ /* 0x010fe20000000003 */
[----:B------:R-:W-:Y:S02]  /*15d0*/  IADD3 R3, PT, PT, R8, -0x3, RZ ;  /* 0xfffffffd08037810 */ /* 0x000fe40007ffe0ff */
[----:B------:R-:W-:Y:S02]  /*15e0*/  I2FP.F32.S32 R23, R23 ;  /* 0x0000001700177245 */ /* 0x000fe40000201400 */
[----:B------:R-:W-:-:S03]  /*15f0*/  I2FP.F32.S32 R3, R3 ;  /* 0x0000000300037245 */ /* 0x000fc60000201400 */
[----:B-----5:R-:W-:-:S04]  /*1600*/  FFMA R22, R23, R21, R22 ;  /* 0x0000001517167223 */ /* 0x020fc80000000016 */
[----:B------:R-:W-:Y:S01]  /*1610*/  FFMA R3, R3, R19, R22 ;  /* 0x0000001303037223 */ /* 0x000fe20000000016 */
[----:B------:R-:W-:Y:S02]  /*1620*/  I2FP.F32.S32 R22, R7 ;  /* 0x0000000700167245 */ /* 0x000fe40000201400 */
[----:B------:R-:W-:Y:S01]  /*1630*/  I2FP.F32.S32 R7, R8 ;  /* 0x0000000800077245 */ /* 0x000fe20000201400 */
[----:B------:R-:W-:Y:S01]  /*1640*/  FFMA R3, R6, R20, R3 ;  /* 0x0000001406037223 */ /* 0x000fe20000000003 */
[----:B------:R-:W-:-:S03]  /*1650*/  VIADD R6, R8, 0x1 ;  /* 0x0000000108067836 */ /* 0x000fc60000000000 */
[----:B------:R-:W-:Y:S01]  /*1660*/  FFMA R18, R22, R18, R3 ;  /* 0x0000001216127223 */ /* 0x000fe20000000003 */
[C---:B------:R-:W-:Y:S02]  /*1670*/  IADD3 R3, PT, PT, R8.reuse, 0x2, RZ ;  /* 0x0000000208037810 */ /* 0x040fe40007ffe0ff */
[----:B------:R-:W-:Y:S01]  /*1680*/  I2FP.F32.S32 R6, R6 ;  /* 0x0000000600067245 */ /* 0x000fe20000201400 */
[----:B------:R-:W-:Y:S01]  /*1690*/  FFMA R7, R7, R17, R18 ;  /* 0x0000001107077223 */ /* 0x000fe20000000012 */
[----:B------:R-:W-:Y:S01]  /*16a0*/  VIADD R17, R8, 0x3 ;  /* 0x0000000308117836 */ /* 0x000fe20000000000 */
[----:B------:R-:W-:Y:S02]  /*16b0*/  I2FP.F32.S32 R3, R3 ;  /* 0x0000000300037245 */ /* 0x000fe40000201400 */
[----:B------:R-:W-:Y:S01]  /*16c0*/  FFMA R6, R6, R16, R7 ;  /* 0x0000001006067223 */ /* 0x000fe20000000007 */
[C---:B------:R-:W-:Y:S02]  /*16d0*/  IADD3 R7, PT, PT, R8.reuse, 0x4, RZ ;  /* 0x0000000408077810 */ /* 0x040fe40007ffe0ff */
[----:B------:R-:W-:Y:S01]  /*16e0*/  I2FP.F32.S32 R16, R17 ;  /* 0x0000001100107245 */ /* 0x000fe20000201400 */
[----:B------:R-:W-:Y:S01]  /*16f0*/  FFMA R3, R3, R15, R6 ;  /* 0x0000000f03037223 */ /* 0x000fe20000000006 */
[----:B------:R-:W-:Y:S01]  /*1700*/  VIADD R6, R8, 0x5 ;  /* 0x0000000508067836 */ /* 0x000fe20000000000 */
[----:B------:R-:W-:-:S02]  /*1710*/  I2FP.F32.S32 R7, R7 ;  /* 0x0000000700077245 */ /* 0x000fc40000201400 */
[----:B------:R-:W-:Y:S01]  /*1720*/  FFMA R14, R16, R14, R3 ;  /* 0x0000000e100e7223 */ /* 0x000fe20000000003 */
[C---:B------:R-:W-:Y:S02]  /*1730*/  IADD3 R3, PT, PT, R8.reuse, 0x6, RZ ;  /* 0x0000000608037810 */ /* 0x040fe40007ffe0ff */
[----:B------:R-:W-:Y:S01]  /*1740*/  I2FP.F32.S32 R6, R6 ;  /* 0x0000000600067245 */ /* 0x000fe20000201400 */
[----:B------:R-:W-:Y:S01]  /*1750*/  FFMA R7, R7, R13, R14 ;  /* 0x0000000d07077223 */ /* 0x000fe2000000000e */
[C---:B------:R-:W-:Y:S01]  /*1760*/  VIADD R13, R8.reuse, 0x7 ;  /* 0x00000007080d7836 */ /* 0x040fe20000000000 */
[----:B------:R-:W-:Y:S01]  /*1770*/  I2FP.F32.S32 R14, R3 ;  /* 0x00000003000e7245 */ /* 0x000fe20000201400 */
[----:B------:R-:W-:Y:S02]  /*1780*/  VIADD R3, R8, 0x8 ;  /* 0x0000000808037836 */ /* 0x000fe40000000000 */
[----:B------:R-:W-:Y:S01]  /*1790*/  FFMA R7, R6, R12, R7 ;  /* 0x0000000c06077223 */ /* 0x000fe20000000007 */
[----:B------:R-:W-:-:S02]  /*17a0*/  IADD3 R8, PT, PT, R8, 0x10, RZ ;  /* 0x0000001008087810 */ /* 0x000fc40007ffe0ff */
[----:B------:R-:W-:Y:S01]  /*17b0*/  I2FP.F32.S32 R13, R13 ;  /* 0x0000000d000d7245 */ /* 0x000fe20000201400 */
[----:B------:R-:W-:Y:S01]  /*17c0*/  FFMA R10, R14, R10, R7 ;  /* 0x0000000a0e0a7223 */ /* 0x000fe20000000007 */
[----:B------:R-:W-:-:S03]  /*17d0*/  I2FP.F32.S32 R6, R3 ;  /* 0x0000000300067245 */ /* 0x000fc60000201400 */
[----:B------:R-:W-:-:S04]  /*17e0*/  FFMA R11, R13, R11, R10 ;  /* 0x0000000b0d0b7223 */ /* 0x000fc8000000000a */
[----:B------:R-:W-:Y:S01]  /*17f0*/  FFMA R3, R6, R24, R11 ;  /* 0x0000001806037223 */ /* 0x000fe2000000000b */
[----:B------:R-:W-:Y:S06]  /*1800*/  @P0 BRA `(.L_x_31) ;  /* 0xfffffff800e80947 */ /* 0x000fec000383ffff */
[----:B------:R-:W-:Y:S05]  /*1810*/  BSYNC.RECONVERGENT B2 ;  /* 0x0000000000027941 */ /* 0x000fea0003800200 */
.L_x_30:
[----:B------:R-:W-:-:S07]  /*1820*/  VIADD R8, R8, 0xfffffff8 ;  /* 0xfffffff808087836 */ /* 0x000fce0000000000 */
.L_x_29:
[----:B------:R-:W-:Y:S05]  /*1830*/  BSYNC.RECONVERGENT B1 ;  /* 0x0000000000017941 */ /* 0x000fea0003800200 */
.L_x_28:
[----:B------:R-:W-:-:S13]  /*1840*/  ISETP.NE.AND P0, PT, R25, RZ, PT ;  /* 0x000000ff1900720c */ /* 0x000fda0003f05270 */
[----:B------:R-:W-:Y:S05]  /*1850*/  @!P0 BRA `(.L_x_27) ;  /* 0x0000000400388947 */ /* 0x000fea0003800000 */
[----:B------:R-:W-:Y:S01]  /*1860*/  ISETP.GE.U32.AND P0, PT, R25, 0x8, PT ;  /* 0x000000081900780c */ /* 0x000fe20003f06070 */
[----:B------:R-:W-:Y:S01]  /*1870*/  BSSY.RECONVERGENT B1, `(.L_x_32) ;  /* 0x0000026000017945 */ /* 0x000fe20003800200 */
[----:B------:R-:W-:-:S04]  /*1880*/  LOP3.LUT R21, R0, 0x7, RZ, 0xc0, !PT ;  /* 0x0000000700157812 */ /* 0x000fc800078ec0ff */
[----:B------:R-:W-:-:S07]  /*1890*/  ISETP.NE.AND P1, PT, R21, RZ, PT ;  /* 0x000000ff1500720c */ /* 0x000fce0003f25270 */
[----:B------:R-:W-:Y:S06]  /*18a0*/  @!P0 BRA `(.L_x_33) ;  /* 0x0000000000888947 */ /* 0x000fec0003800000 */
[----:B------:R-:W0:Y:S02]  /*18b0*/  LDC.64 R6, c[0x0][0x390] ;  /* 0x0000e400ff067b82 */ /* 0x000e240000000a00 */
        /* <DEDUP_REMOVED lines=9> */
[C---:B------:R-:W-:Y:S01]  /*1950*/  IADD3 R14, PT, PT, R8.reuse, 0x1, RZ ;  /* 0x00000001080e7810 */ /* 0x040fe20007ffe0ff */
[C---:B------:R-:W-:Y:S01]  /*1960*/  VIADD R16, R8.reuse, 0x2 ;  /* 0x0000000208107836 */ /* 0x040fe20000000000 */
[----:B------:R-:W-:-:S02]  /*1970*/  IADD3 R19, PT, PT, R8, 0x3, RZ ;  /* 0x0000000308137810 */ /* 0x000fc40007ffe0ff */
[----:B------:R-:W-:Y:S02]  /*1980*/  I2FP.F32.S32 R14, R14 ;  /* 0x0000000e000e7245 */ /* 0x000fe40000201400 */
[----:B------:R-:W-:Y:S02]  /*1990*/  I2FP.F32.S32 R17, R16 ;  /* 0x0000001000117245 */ /* 0x000fe40000201400 */
[----:B------:R-:W-:Y:S01]  /*19a0*/  I2FP.F32.S32 R19, R19 ;  /* 0x0000001300137245 */ /* 0x000fe20000201400 */
[----:B--2---:R-:W-:Y:S01]  /*19b0*/  FFMA R14, R14, R15, R3 ;  /* 0x0000000f0e0e7223 */ /* 0x004fe20000000003 */
[C---:B------:R-:W-:Y:S01]  /*19c0*/  VIADD R3, R8.reuse, 0x4 ;  /* 0x0000000408037836 */ /* 0x040fe20000000000 */
[C---:B------:R-:W-:Y:S02]  /*19d0*/  IADD3 R15, PT, PT, R8.reuse, 0x5, RZ ;  /* 0x00000005080f7810 */ /* 0x040fe40007ffe0ff */
[----:B---3--:R-:W-:Y:S02]  /*19e0*/  FFMA R14, R17, R18, R14 ;  /* 0x00000012110e7223 */ /* 0x008fe4000000000e */
[----:B0-----:R-:W-:Y:S01]  /*19f0*/  I2FP.F32.S32 R6, R3 ;  /* 0x0000000300067245 */ /* 0x001fe20000201400 */
[----:B------:R-:W-:-:S02]  /*1a00*/  VIADD R3, R8, 0x6 ;  /* 0x0000000608037836 */ /* 0x000fc40000000000 */
[----:B----4-:R-:W-:Y:S01]  /*1a10*/  FFMA R19, R19, R20, R14 ;  /* 0x0000001413137223 */ /* 0x010fe2000000000e */
[----:B------:R-:W-:-:S03]  /*1a20*/  I2FP.F32.S32 R14, R15 ;  /* 0x0000000f000e7245 */ /* 0x000fc60000201400 */
[----:B-----5:R-:W-:Y:S01]  /*1a30*/  FFMA R19, R6, R12, R19 ;  /* 0x0000000c06137223 */ /* 0x020fe20000000013 */
[C---:B------:R-:W-:Y:S01]  /*1a40*/  IADD3 R6, PT, PT, R8.reuse, 0x7, RZ ;  /* 0x0000000708067810 */ /* 0x040fe20007ffe0ff */
[----:B------:R-:W-:Y:S01]  /*1a50*/  VIADD R8, R8, 0x8 ;  /* 0x0000000808087836 */ /* 0x000fe20000000000 */
[----:B------:R-:W-:Y:S01]  /*1a60*/  I2FP.F32.S32 R3, R3 ;  /* 0x0000000300037245 */ /* 0x000fe20000201400 */
[----:B------:R-:W-:Y:S01]  /*1a70*/  FFMA R10, R14, R10, R19 ;  /* 0x0000000a0e0a7223 */ /* 0x000fe20000000013 */
[----:B------:R-:W-:-:S03]  /*1a80*/  I2FP.F32.S32 R7, R6 ;  /* 0x0000000600077245 */ /* 0x000fc60000201400 */
[----:B------:R-:W-:Y:S01]  /*1a90*/  FFMA R10, R3, R11, R10 ;  /* 0x0000000b030a7223 */ /* 0x000fe2000000000a */
[----:B------:R-:W-:-:S03]  /*1aa0*/  I2FP.F32.S32 R3, R8 ;  /* 0x0000000800037245 */ /* 0x000fc60000201400 */
[----:B------:R-:W-:-:S04]  /*1ab0*/  FFMA R10, R7, R9, R10 ;  /* 0x00000009070a7223 */ /* 0x000fc8000000000a */
[----:B------:R-:W-:-:S07]  /*1ac0*/  FFMA R3, R3, R13, R10 ;  /* 0x0000000d03037223 */ /* 0x000fce000000000a */
.L_x_33:
[----:B------:R-:W-:Y:S05]  /*1ad0*/  BSYNC.RECONVERGENT B1 ;  /* 0x0000000000017941 */ /* 0x000fea0003800200 */
.L_x_32:
        /* <DEDUP_REMOVED lines=11> */
[----:B------:R-:W5:Y:S01]  /*1b90*/  LDG.E R16, desc[UR6][R6.64+0x10] ;  /* 0x0000100606107981 */ /* 0x000f62000c1e1900 */
[C---:B------:R-:W-:Y:S01]  /*1ba0*/  IADD3 R9, PT, PT, R8.reuse, 0x1, RZ ;  /* 0x0000000108097810 */ /* 0x040fe20007ffe0ff */
[C---:B------:R-:W-:Y:S01]  /*1bb0*/  VIADD R12, R8.reuse, 0x2 ;  /* 0x00000002080c7836 */ /* 0x040fe20000000000 */
[C---:B------:R-:W-:Y:S01]  /*1bc0*/  IADD3 R14, PT, PT, R8.reuse, 0x3, RZ ;  /* 0x00000003080e7810 */ /* 0x040fe20007ffe0ff */
[----:B------:R-:W-:Y:S01]  /*1bd0*/  VIADD R8, R8, 0x4 ;  /* 0x0000000408087836 */ /* 0x000fe20000000000 */
[----:B------:R-:W-:-:S02]  /*1be0*/  I2FP.F32.S32 R10, R9 ;  /* 0x00000009000a7245 */ /* 0x000fc40000201400 */
[----:B------:R-:W-:Y:S02]  /*1bf0*/  I2FP.F32.S32 R9, R12 ;  /* 0x0000000c00097245 */ /* 0x000fe40000201400 */
[----:B------:R-:W-:Y:S01]  /*1c00*/  I2FP.F32.S32 R14, R14 ;  /* 0x0000000e000e7245 */ /* 0x000fe20000201400 */
[----:B--2---:R-:W-:-:S04]  /*1c10*/  FFMA R10, R10, R11, R3 ;  /* 0x0000000b0a0a7223 */ /* 0x004fc80000000003 */
[----:B---3--:R-:W-:Y:S01]  /*1c20*/  FFMA R9, R9, R13, R10 ;  /* 0x0000000d09097223 */ /* 0x008fe2000000000a */
[----:B------:R-:W-:-:S03]  /*1c30*/  I2FP.F32.S32 R10, R8 ;  /* 0x00000008000a7245 */ /* 0x000fc60000201400 */
[----:B----4-:R-:W-:-:S04]  /*1c40*/  FFMA R9, R14, R15, R9 ;  /* 0x0000000f0e097223 */ /* 0x010fc80000000009 */
[----:B-----5:R-:W-:-:S07]  /*1c50*/  FFMA R3, R10, R16, R9 ;  /* 0x000000100a037223 */ /* 0x020fce0000000009 */
.L_x_35:
[----:B------:R-:W-:Y:S05]  /*1c60*/  BSYNC.RECONVERGENT B1 ;  /* 0x0000000000017941 */ /* 0x000fea0003800200 */
.L_x_34:
[----:B------:R-:W-:Y:S05]  /*1c70*/  @!P1 BRA `(.L_x_27) ;  /* 0x0000000000309947 */ /* 0x000fea0003800000 */
[----:B------:R-:W0:Y:S01]  /*1c80*/  LDC.64 R10, c[0x0][0x390] ;  /* 0x0000e400ff0a7b82 */ /* 0x000e220000000a00 */
[----:B------:R-:W-:Y:S02]  /*1c90*/  IADD3 R0, PT, PT, -R0, RZ, RZ ;  /* 0x000000ff00007210 */ /* 0x000fe40007ffe1ff */
[----:B0-----:R-:W-:-:S05]  /*1ca0*/  IADD3 R10, P0, PT, R10, 0x4, RZ ;  /* 0x000000040a0a7810 */ /* 0x001fca0007f1e0ff */
[----:B------:R-:W-:-:S08]  /*1cb0*/  IMAD.X R11, RZ, RZ, R11, P0 ;  /* 0x000000ffff0b7224 */ /* 0x000fd000000e060b */
.L_x_36:
[----:B------:R-:W-:-:S06]  /*1cc0*/  IMAD.WIDE R6, R8, 0x4, R10 ;  /* 0x0000000408067825 */ /* 0x000fcc00078e020a */
[----:B------:R-:W2:Y:S01]  /*1cd0*/  LDG.E R6, desc[UR6][R6.64] ;  /* 0x0000000606067981 */ /* 0x000ea2000c1e1900 */
[----:B------:R-:W-:Y:S01]  /*1ce0*/  IADD3 R0, PT, PT, R0, 0x1, RZ ;  /* 0x0000000100007810 */ /* 0x000fe20007ffe0ff */
[----:B------:R-:W-:-:S03]  /*1cf0*/  VIADD R8, R8, 0x1 ;  /* 0x0000000108087836 */ /* 0x000fc60000000000 */
[----:B------:R-:W-:Y:S02]  /*1d00*/  ISETP.NE.AND P0, PT, R0, RZ, PT ;  /* 0x000000ff0000720c */ /* 0x000fe40003f05270 */
[----:B------:R-:W-:-:S05]  /*1d10*/  I2FP.F32.S32 R12, R8 ;  /* 0x00000008000c7245 */ /* 0x000fca0000201400 */
[----:B--2---:R-:W-:-:S06]  /*1d20*/  FFMA R3, R12, R6, R3 ;  /* 0x000000060c037223 */ /* 0x004fcc0000000003 */
[----:B------:R-:W-:Y:S05]  /*1d30*/  @P0 BRA `(.L_x_36) ;  /* 0xfffffffc00e00947 */ /* 0x000fea000383ffff */
.L_x_27:
[----:B------:R-:W-:Y:S05]  /*1d40*/  BSYNC.RECONVERGENT B0 ;  /* 0x0000000000007941 */ /* 0x000fea0003800200 */
.L_x_26:
[----:B------:R-:W-:Y:S01]  /*1d50*/  FADD R6, -R4, 1 ;  /* 0x3f80000004067421 */ /* 0x000fe20000000100 */
[----:B------:R-:W-:Y:S03]  /*1d60*/  BSSY.RECONVERGENT B0, `(.L_x_37) ;  /* 0x000000e000007945 */ /* 0x000fe60003800200 */
[----:B------:R-:W0:Y:S08]  /*1d70*/  MUFU.RCP R7, R6 ;  /* 0x0000000600077308 */ /* 0x000e300000001000 */
[----:B------:R-:W1:Y:S01]  /*1d80*/  FCHK P0, R3, R6 ;  /* 0x0000000603007302 */ /* 0x000e620000000000 */
[----:B0-----:R-:W-:-:S04]  /*1d90*/  FFMA R0, -R6, R7, 1 ;  /* 0x3f80000006007423 */ /* 0x001fc80000000107 */
[----:B------:R-:W-:-:S04]  /*1da0*/  FFMA R0, R7, R0, R7 ;  /* 0x0000000007007223 */ /* 0x000fc80000000007 */
[----:B------:R-:W-:-:S04]  /*1db0*/  FFMA R7, R0, R3, RZ ;  /* 0x0000000300077223 */ /* 0x000fc800000000ff */
[----:B------:R-:W-:-:S04]  /*1dc0*/  FFMA R8, -R6, R7, R3 ;  /* 0x0000000706087223 */ /* 0x000fc80000000103 */
[----:B------:R-:W-:Y:S01]  /*1dd0*/  FFMA R7, R0, R8, R7 ;  /* 0x0000000800077223 */ /* 0x000fe20000000007 */
[----:B-1----:R-:W-:Y:S06]  /*1de0*/  @!P0 BRA `(.L_x_38) ;  /* 0x0000000000148947 */ /* 0x002fec0003800000 */
[----:B------:R-:W-:Y:S01]  /*1df0*/  MOV R0, R3 ;  /* 0x0000000300007202 */ /* 0x000fe20000000f00 */
[----:B------:R-:W-:Y:S01]  /*1e00*/  IMAD.MOV.U32 R3, RZ, RZ, R6 ;  /* 0x000000ffff037224 */ /* 0x000fe200078e0006 */
[----:B------:R-:W-:-:S07]  /*1e10*/  MOV R8, 0x1e30 ;  /* 0x00001e3000087802 */ /* 0x000fce0000000f00 */
[----:B------:R-:W-:Y:S05]  /*1e20*/  CALL.REL.NOINC `($__internal_0_$__cuda_sm3x_div_rn_noftz_f32_slowpath) ;  /* 0x0000000000647944 */ /* 0x000fea0003c00000 */
[----:B------:R-:W-:-:S07]  /*1e30*/  MOV R7, R0 ;  /* 0x0000000000077202 */ /* 0x000fce0000000f00 */
.L_x_38:
[----:B------:R-:W-:Y:S05]  /*1e40*/  BSYNC.RECONVERGENT B0 ;  /* 0x0000000000007941 */ /* 0x000fea0003800200 */
.L_x_37:
[----:B------:R-:W0:Y:S01]  /*1e50*/  MUFU.RCP R3, R4 ;  /* 0x0000000400037308 */ /* 0x000e220000001000 */
[----:B------:R-:W-:Y:S01]  /*1e60*/  BSSY.RECONVERGENT B0, `(.L_x_39) ;  /* 0x000000d000007945 */ /* 0x000fe20003800200 */
[----:B------:R-:W-:-:S06]  /*1e70*/  FMUL R6, R6, R4 ;  /* 0x0000000406067220 */ /* 0x000fcc0000400000 */
[----:B------:R-:W1:Y:S01]  /*1e80*/  FCHK P0, R5, R4 ;  /* 0x0000000405007302 */ /* 0x000e620000000000 */
[----:B0-----:R-:W-:-:S04]  /*1e90*/  FFMA R0, R3, -R4, 1 ;  /* 0x3f80000003007423 */ /* 0x001fc80000000804 */
[----:B------:R-:W-:-:S04]  /*1ea0*/  FFMA R0, R3, R0, R3 ;  /* 0x0000000003007223 */ /* 0x000fc80000000003 */
[----:B------:R-:W-:-:S04]  /*1eb0*/  FFMA R8, R0, R5, RZ ;  /* 0x0000000500087223 */ /* 0x000fc800000000ff */
[----:B------:R-:W-:-:S04]  /*1ec0*/  FFMA R3, R8, -R4, R5 ;  /* 0x8000000408037223 */ /* 0x000fc80000000005 */
[----:B------:R-:W-:Y:S01]  /*1ed0*/  FFMA R0, R0, R3, R8 ;  /* 0x0000000300007223 */ /* 0x000fe20000000008 */
[----:B-1----:R-:W-:Y:S06]  /*1ee0*/  @!P0 BRA `(.L_x_40) ;  /* 0x0000000000108947 */ /* 0x002fec0003800000 */
[----:B------:R-:W-:Y:S01]  /*1ef0*/  IMAD.MOV.U32 R0, RZ, RZ, R5 ;  /* 0x000000ffff007224 */ /* 0x000fe200078e0005 */
[----:B------:R-:W-:Y:S02]  /*1f00*/  MOV R3, R4 ;  /* 0x0000000400037202 */ /* 0x000fe40000000f00 */
[----:B------:R-:W-:-:S07]  /*1f10*/  MOV R8, 0x1f30 ;  /* 0x00001f3000087802 */ /* 0x000fce0000000f00 */
[----:B------:R-:W-:Y:S05]  /*1f20*/  CALL.REL.NOINC `($__internal_0_$__cuda_sm3x_div_rn_noftz_f32_slowpath) ;  /* 0x0000000000247944 */ /* 0x000fea0003c00000 */
.L_x_40:
[----:B------:R-:W-:Y:S05]  /*1f30*/  BSYNC.RECONVERGENT B0 ;  /* 0x0000000000007941 */ /* 0x000fea0003800200 */
.L_x_39:
[----:B------:R-:W0:Y:S01]  /*1f40*/  LDC.64 R4, c[0x0][0x3a0] ;  /* 0x0000e800ff047b82 */ /* 0x000e220000000a00 */
[----:B------:R-:W-:-:S04]  /*1f50*/  FADD R0, R0, -R7 ;  /* 0x8000000700007221 */ /* 0x000fc80000000000 */
[----:B------:R-:W-:-:S04]  /*1f60*/  FMUL R3, R0, R0 ;  /* 0x0000000000037220 */ /* 0x000fc80000400000 */
[----:B------:R-:W-:-:S04]  /*1f70*/  FMUL R6, R6, R3 ;  /* 0x0000000306067220 */ /* 0x000fc80000400000 */
[----:B------:R-:W1:Y:S01]  /*1f80*/  F2I.TRUNC.NTZ R7, R6 ;  /* 0x0000000600077305 */ /* 0x000e62000020f100 */
[----:B0-----:R-:W-:-:S05]  /*1f90*/  IMAD.WIDE R2, R2, 0x4, R4 ;  /* 0x0000000402027825 */ /* 0x001fca00078e0204 */
[----:B-1----:R-:W-:Y:S01]  /*1fa0*/  STG.E desc[UR6][R2.64], R7 ;  /* 0x0000000702007986 */ /* 0x002fe2000c101906 */
[----:B------:R-:W-:Y:S05]  /*1fb0*/  EXIT ;  /* 0x000000000000794d */ /* 0x000fea0003800000 */
        .weak           $__internal_0_$__cuda_sm3x_div_rn_noftz_f32_slowpath
        .type           $__internal_0_$__cuda_sm3x_div_rn_noftz_f32_slowpath,@function
        .size           $__internal_0_$__cuda_sm3x_div_rn_noftz_f32_slowpath,(.L_x_68 - $__internal_0_$__cuda_sm3x_div_rn_noftz_f32_slowpath)
$__internal_0_$__cuda_sm3x_div_rn_noftz_f32_slowpath:
[----:B------:R-:W-:Y:S01]  /*1fc0*/  SHF.R.U32.HI R10, RZ, 0x17, R3 ;  /* 0x00000017ff0a7819 */ /* 0x000fe20000011603 */
[----:B------:R-:W-:Y:S01]  /*1fd0*/  BSSY.RECONVERGENT B1, `(.L_x_41) ;  /* 0x0000062000017945 */ /* 0x000fe20003800200 */
[----:B------:R-:W-:Y:S02]  /*1fe0*/  SHF.R.U32.HI R9, RZ, 0x17, R0 ;  /* 0x00000017ff097819 */ /* 0x000fe40000011600 */
[----:B------:R-:W-:Y:S02]  /*1ff0*/  LOP3.LUT R10, R10, 0xff, RZ, 0xc0, !PT ;  /* 0x000000ff0a0a7812 */ /* 0x000fe400078ec0ff */
[----:B------:R-:W-:-:S03]  /*2000*/  LOP3.LUT R14, R9, 0xff, RZ, 0xc0, !PT ;  /* 0x000000ff090e7812 */ /* 0x000fc600078ec0ff */
[----:B------:R-:W-:Y:S01]  /*2010*/  VIADD R12, R10, 0xffffffff ;  /* 0xffffffff0a0c7836 */ /* 0x000fe20000000000 */
[----:B------:R-:W-:-:S04]  /*2020*/  IADD3 R11, PT, PT, R14, -0x1, RZ ;  /* 0xffffffff0e0b7810 */ /* 0x000fc80007ffe0ff */
[----:B------:R-:W-:-:S04]  /*2030*/  ISETP.GT.U32.AND P0, PT, R12, 0xfd, PT ;  /* 0x000000fd0c00780c */ /* 0x000fc80003f04070 */
[----:B------:R-:W-:-:S13]  /*2040*/  ISETP.GT.U32.OR P0, PT, R11, 0xfd, P0 ;  /* 0x000000fd0b00780c */ /* 0x000fda0000704470 */
[----:B------:R-:W-:Y:S01]  /*2050*/  @!P0 IMAD.MOV.U32 R9, RZ, RZ, RZ ;  /* 0x000000ffff098224 */ /* 0x000fe200078e00ff */
[----:B------:R-:W-:Y:S06]  /*2060*/  @!P0 BRA `(.L_x_42) ;  /* 0x00000000005c8947 */ /* 0x000fec0003800000 */
[----:B------:R-:W-:Y:S02]  /*2070*/  FSETP.GTU.FTZ.AND P0, PT, |R0|, +INF , PT ;  /* 0x7f8000000000780b */ /* 0x000fe40003f1c200 */
[----:B------:R-:W-:-:S04]  /*2080*/  FSETP.GTU.FTZ.AND P1, PT, |R3|, +INF , PT ;  /* 0x7f8000000300780b */ /* 0x000fc80003f3c200 */
[----:B------:R-:W-:-:S13]  /*2090*/  PLOP3.LUT P0, PT, P0, P1, PT, 0xf8, 0x8f ;  /* 0x00000000008f781c */ /* 0x000fda0000703f70 */
[----:B------:R-:W-:Y:S05]  /*20a0*/  @P0 BRA `(.L_x_43) ;  /* 0x00000004004c0947 */ /* 0x000fea0003800000 */
[----:B------:R-:W-:-:S13]  /*20b0*/  LOP3.LUT P0, RZ, R3, 0x7fffffff, R0, 0xc8, !PT ;  /* 0x7fffffff03ff7812 */ /* 0x000fda000780c800 */
[----:B------:R-:W-:Y:S05]  /*20c0*/  @!P0 BRA `(.L_x_44) ;  /* 0x00000004003c8947 */ /* 0x000fea0003800000 */
[C---:B------:R-:W-:Y:S02]  /*20d0*/  FSETP.NEU.FTZ.AND P1, PT, |R0|.reuse, +INF , PT ;  /* 0x7f8000000000780b */ /* 0x040fe40003f3d200 */
[----:B------:R-:W-:Y:S02]  /*20e0*/  FSETP.NEU.FTZ.AND P2, PT, |R3|, +INF , PT ;  /* 0x7f8000000300780b */ /* 0x000fe40003f5d200 */
[----:B------:R-:W-:-:S11]  /*20f0*/  FSETP.NEU.FTZ.AND P0, PT, |R0|, +INF , PT ;  /* 0x7f8000000000780b */ /* 0x000fd60003f1d200 */
[----:B------:R-:W-:Y:S05]  /*2100*/  @!P2 BRA !P1, `(.L_x_44) ;  /* 0x00000004002ca947 */ /* 0x000fea0004800000 */
[----:B------:R-:W-:-:S04]  /*2110*/  LOP3.LUT P1, RZ, R0, 0x7fffffff, RZ, 0xc0, !PT ;  /* 0x7fffffff00ff7812 */ /* 0x000fc8000782c0ff */
[----:B------:R-:W-:-:S13]  /*2120*/  PLOP3.LUT P1, PT, P2, P1, PT, 0x2f, 0xf2 ;  /* 0x0000000000f2781c */ /* 0x000fda0001722577 */
[----:B------:R-:W-:Y:S05]  /*2130*/  @P1 BRA `(.L_x_45) ;  /* 0x0000000400181947 */ /* 0x000fea0003800000 */
[----:B------:R-:W-:-:S04]  /*2140*/  LOP3.LUT P1, RZ, R3, 0x7fffffff, RZ, 0xc0, !PT ;  /* 0x7fffffff03ff7812 */ /* 0x000fc8000782c0ff */
[----:B------:R-:W-:-:S13]  /*2150*/  PLOP3.LUT P0, PT, P0, P1, PT, 0x2f, 0xf2 ;  /* 0x0000000000f2781c */ /* 0x000fda0000702577 */
[----:B------:R-:W-:Y:S05]  /*2160*/  @P0 BRA `(.L_x_46) ;  /* 0x0000000400000947 */ /* 0x000fea0003800000 */
[----:B------:R-:W-:Y:S02]  /*2170*/  ISETP.GE.AND P0, PT, R11, RZ, PT ;  /* 0x000000ff0b00720c */ /* 0x000fe40003f06270 */
[----:B------:R-:W-:-:S11]  /*2180*/  ISETP.GE.AND P1, PT, R12, RZ, PT ;  /* 0x000000ff0c00720c */ /* 0x000fd60003f26270 */
[----:B------:R-:W-:Y:S01]  /*2190*/  @P0 MOV R9, RZ ;  /* 0x000000ff00090202 */ /* 0x000fe20000000f00 */
[----:B------:R-:W-:Y:S02]  /*21a0*/  @!P0 IMAD.MOV.U32 R9, RZ, RZ, -0x40 ;  /* 0xffffffc0ff098424 */ /* 0x000fe400078e00ff */
[----:B------:R-:W-:Y:S01]  /*21b0*/  @!P0 FFMA R0, R0, 1.84467440737095516160e+19, RZ ;  /* 0x5f80000000008823 */ /* 0x000fe200000000ff */
[----:B------:R-:W-:Y:S02]  /*21c0*/  @!P1 FFMA R3, R3, 1.84467440737095516160e+19, RZ ;  /* 0x5f80000003039823 */ /* 0x000fe400000000ff */
[----:B------:R-:W-:-:S07]  /*21d0*/  @!P1 IADD3 R9, PT, PT, R9, 0x40, RZ ;  /* 0x0000004009099810 */ /* 0x000fce0007ffe0ff */
.L_x_42:
[----:B------:R-:W-:Y:S01]  /*21e0*/  LEA R12, R10, 0xc0800000, 0x17 ;  /* 0xc08000000a0c7811 */ /* 0x000fe200078eb8ff */
[----:B------:R-:W-:Y:S04]  /*21f0*/  BSSY.RECONVERGENT B2, `(.L_x_47) ;  /* 0x0000036000027945 */ /* 0x000fe80003800200 */
[----:B------:R-:W-:Y:S01]  /*2200*/  IMAD.IADD R12, R3, 0x1, -R12 ;  /* 0x00000001030c7824 */ /* 0x000fe200078e0a0c */
[----:B------:R-:W-:-:S03]  /*2210*/  IADD3 R3, PT, PT, R14, -0x7f, RZ ;  /* 0xffffff810e037810 */ /* 0x000fc60007ffe0ff */
[----:B------:R-:W0:Y:S01]  /*2220*/  MUFU.RCP R11, R12 ;  /* 0x0000000c000b7308 */ /* 0x000e220000001000 */
[----:B------:R-:W-:Y:S01]  /*2230*/  FADD.FTZ R13, -R12, -RZ ;  /* 0x800000ff0c0d7221 */ /* 0x000fe20000010100 */
[C---:B------:R-:W-:Y:S01]  /*2240*/  IMAD R0, R3.reuse, -0x800000, R0 ;  /* 0xff80000003007824 */ /* 0x040fe200078e0200 */
[----:B------:R-:W-:-:S05]  /*2250*/  IADD3 R10, PT, PT, R3, 0x7f, -R10 ;  /* 0x0000007f030a7810 */ /* 0x000fca0007ffe80a */
[----:B------:R-:W-:Y:S02]  /*2260*/  IMAD.IADD R10, R10, 0x1, R9 ;  /* 0x000000010a0a7824 */ /* 0x000fe400078e0209 */
[----:B0-----:R-:W-:-:S04]  /*2270*/  FFMA R14, R11, R13, 1 ;  /* 0x3f8000000b0e7423 */ /* 0x001fc8000000000d */
[----:B------:R-:W-:-:S04]  /*2280*/  FFMA R16, R11, R14, R11 ;  /* 0x0000000e0b107223 */ /* 0x000fc8000000000b */
[----:B------:R-:W-:-:S04]  /*2290*/  FFMA R11, R0, R16, RZ ;  /* 0x00000010000b7223 */ /* 0x000fc800000000ff */
[----:B------:R-:W-:-:S04]  /*22a0*/  FFMA R14, R13, R11, R0 ;  /* 0x0000000b0d0e7223 */ /* 0x000fc80000000000 */
[----:B------:R-:W-:-:S04]  /*22b0*/  FFMA R11, R16, R14, R11 ;  /* 0x0000000e100b7223 */ /* 0x000fc8000000000b */
[----:B------:R-:W-:-:S04]  /*22c0*/  FFMA R14, R13, R11, R0 ;  /* 0x0000000b0d0e7223 */ /* 0x000fc80000000000 */
[----:B------:R-:W-:-:S05]  /*22d0*/  FFMA R0, R16, R14, R11 ;  /* 0x0000000e10007223 */ /* 0x000fca000000000b */
[----:B------:R-:W-:-:S04]  /*22e0*/  SHF.R.U32.HI R3, RZ, 0x17, R0 ;  /* 0x00000017ff037819 */ /* 0x000fc80000011600 */
[----:B------:R-:W-:-:S04]  /*22f0*/  LOP3.LUT R3, R3, 0xff, RZ, 0xc0, !PT ;  /* 0x000000ff03037812 */ /* 0x000fc800078ec0ff */
[----:B------:R-:W-:-:S05]  /*2300*/  IADD3 R13, PT, PT, R3, R10, RZ ;  /* 0x0000000a030d7210 */ /* 0x000fca0007ffe0ff */
[----:B------:R-:W-:-:S05]  /*2310*/  VIADD R3, R13, 0xffffffff ;  /* 0xffffffff0d037836 */ /* 0x000fca0000000000 */
[----:B------:R-:W-:-:S13]  /*2320*/  ISETP.GE.U32.AND P0, PT, R3, 0xfe, PT ;  /* 0x000000fe0300780c */ /* 0x000fda0003f06070 */
[----:B------:R-:W-:Y:S05]  /*2330*/  @!P0 BRA `(.L_x_48) ;  /* 0x0000000000808947 */ /* 0x000fea0003800000 */
[----:B------:R-:W-:-:S13]  /*2340*/  ISETP.GT.AND P0, PT, R13, 0xfe, PT ;  /* 0x000000fe0d00780c */ /* 0x000fda0003f04270 */
[----:B------:R-:W-:Y:S05]  /*2350*/  @P0 BRA `(.L_x_49) ;  /* 0x00000000006c0947 */ /* 0x000fea0003800000 */
[----:B------:R-:W-:-:S13]  /*2360*/  ISETP.GE.AND P0, PT, R13, 0x1, PT ;  /* 0x000000010d00780c */ /* 0x000fda0003f06270 */
[----:B------:R-:W-:Y:S05]  /*2370*/  @P0 BRA `(.L_x_50) ;  /* 0x0000000000740947 */ /* 0x000fea0003800000 */
[----:B------:R-:W-:Y:S02]  /*2380*/  ISETP.GE.AND P0, PT, R13, -0x18, PT ;  /* 0xffffffe80d00780c */ /* 0x000fe40003f06270 */
[----:B------:R-:W-:-:S11]  /*2390*/  LOP3.LUT R0, R0, 0x80000000, RZ, 0xc0, !PT ;  /* 0x8000000000007812 */ /* 0x000fd600078ec0ff */
[----:B------:R-:W-:Y:S05]  /*23a0*/  @!P0 BRA `(.L_x_50) ;  /* 0x0000000000688947 */ /* 0x000fea0003800000 */
[CCC-:B------:R-:W-:Y:S01]  /*23b0*/  FFMA.RZ R3, R16.reuse, R14.reuse, R11.reuse ;  /* 0x0000000e10037223 */ /* 0x1c0fe2000000c00b */
[C---:B------:R-:W-:Y:S01]  /*23c0*/  IADD3 R12, PT, PT, R13.reuse, 0x20, RZ ;  /* 0x000000200d0c7810 */ /* 0x040fe20007ffe0ff */
[CCC-:B------:R-:W-:Y:S01]  /*23d0*/  FFMA.RM R10, R16.reuse, R14.reuse, R11.reuse ;  /* 0x0000000e100a7223 */ /* 0x1c0fe2000000400b */
[----:B------:R-:W-:Y:S02]  /*23e0*/  ISETP.NE.AND P2, PT, R13, RZ, PT ;  /* 0x000000ff0d00720c */ /* 0x000fe40003f45270 */
[----:B------:R-:W-:Y:S01]  /*23f0*/  LOP3.LUT R9, R3, 0x7fffff, RZ, 0xc0, !PT ;  /* 0x007fffff03097812 */ /* 0x000fe200078ec0ff */
[----:B------:R-:W-:Y:S01]  /*2400*/  FFMA.RP R3, R16, R14, R11 ;  /* 0x0000000e10037223 */ /* 0x000fe2000000800b */
[----:B------:R-:W-:Y:S01]  /*2410*/  IMAD.MOV R11, RZ, RZ, -R13 ;  /* 0x000000ffff0b7224 */ /* 0x000fe200078e0a0d */
[----:B------:R-:W-:Y:S02]  /*2420*/  ISETP.NE.AND P1, PT, R13, RZ, PT ;  /* 0x000000ff0d00720c */ /* 0x000fe40003f25270 */
[----:B------:R-:W-:-:S02]  /*2430*/  LOP3.LUT R9, R9, 0x800000, RZ, 0xfc, !PT ;  /* 0x0080000009097812 */ /* 0x000fc400078efcff */
[----:B------:R-:W-:Y:S02]  /*2440*/  FSETP.NEU.FTZ.AND P0, PT, R3, R10, PT ;  /* 0x0000000a0300720b */ /* 0x000fe40003f1d000 */
[----:B------:R-:W-:Y:S02]  /*2450*/  SHF.L.U32 R12, R9, R12, RZ ;  /* 0x0000000c090c7219 */ /* 0x000fe400000006ff */
[----:B------:R-:W-:Y:S02]  /*2460*/  SEL R10, R11, RZ, P2 ;  /* 0x000000ff0b0a7207 */ /* 0x000fe40001000000 */
[----:B------:R-:W-:Y:S02]  /*2470*/  ISETP.NE.AND P1, PT, R12, RZ, P1 ;  /* 0x000000ff0c00720c */ /* 0x000fe40000f25270 */
[----:B------:R-:W-:Y:S02]  /*2480*/  SHF.R.U32.HI R10, RZ, R10, R9 ;  /* 0x0000000aff0a7219 */ /* 0x000fe40000011609 */
[----:B------:R-:W-:-:S02]  /*2490*/  PLOP3.LUT P0, PT, P0, P1, PT, 0xf8, 0x8f ;  /* 0x00000000008f781c */ /* 0x000fc40000703f70 */
[----:B------:R-:W-:Y:S02]  /*24a0*/  SHF.R.U32.HI R12, RZ, 0x1, R10 ;  /* 0x00000001ff0c7819 */ /* 0x000fe4000001160a */
[----:B------:R-:W-:-:S04]  /*24b0*/  SEL R3, RZ, 0x1, !P0 ;  /* 0x00000001ff037807 */ /* 0x000fc80004000000 */
[----:B------:R-:W-:-:S04]  /*24c0*/  LOP3.LUT R3, R3, 0x1, R12, 0xf8, !PT ;  /* 0x0000000103037812 */ /* 0x000fc800078ef80c */
[----:B------:R-:W-:-:S04]  /*24d0*/  LOP3.LUT R3, R3, R10, RZ, 0xc0, !PT ;  /* 0x0000000a03037212 */ /* 0x000fc800078ec0ff */
[----:B------:R-:W-:-:S04]  /*24e0*/  IADD3 R3, PT, PT, R12, R3, RZ ;  /* 0x000000030c037210 */ /* 0x000fc80007ffe0ff */
[----:B------:R-:W-:Y:S01]  /*24f0*/  LOP3.LUT R0, R3, R0, RZ, 0xfc, !PT ;  /* 0x0000000003007212 */ /* 0x000fe200078efcff */
[----:B------:R-:W-:Y:S06]  /*2500*/  BRA `(.L_x_50) ;  /* 0x0000000000107947 */ /* 0x000fec0003800000 */
.L_x_49:
[----:B------:R-:W-:-:S04]  /*2510*/  LOP3.LUT R0, R0, 0x80000000, RZ, 0xc0, !PT ;  /* 0x8000000000007812 */ /* 0x000fc800078ec0ff */
[----:B------:R-:W-:Y:S01]  /*2520*/  LOP3.LUT R0, R0, 0x7f800000, RZ, 0xfc, !PT ;  /* 0x7f80000000007812 */ /* 0x000fe200078efcff */
[----:B------:R-:W-:Y:S06]  /*2530*/  BRA `(.L_x_50) ;  /* 0x0000000000047947 */ /* 0x000fec0003800000 */
.L_x_48:
[----:B------:R-:W-:-:S07]  /*2540*/  IMAD R0, R10, 0x800000, R0 ;  /* 0x008000000a007824 */ /* 0x000fce00078e0200 */
.L_x_50:
[----:B------:R-:W-:Y:S05]  /*2550*/  BSYNC.RECONVERGENT B2 ;  /* 0x0000000000027941 */ /* 0x000fea0003800200 */
.L_x_47:
[----:B------:R-:W-:Y:S05]  /*2560*/  BRA `(.L_x_51) ;  /* 0x0000000000207947 */ /* 0x000fea0003800000 */
.L_x_46:
[----:B------:R-:W-:-:S04]  /*2570*/  LOP3.LUT R0, R3, 0x80000000, R0, 0x48, !PT ;  /* 0x8000000003007812 */ /* 0x000fc800078e4800 */
[----:B------:R-:W-:Y:S01]  /*2580*/  LOP3.LUT R0, R0, 0x7f800000, RZ, 0xfc, !PT ;  /* 0x7f80000000007812 */ /* 0x000fe200078efcff */
[----:B------:R-:W-:Y:S06]  /*2590*/  BRA `(.L_x_51) ;  /* 0x0000000000147947 */ /* 0x000fec0003800000 */
.L_x_45:
[----:B------:R-:W-:Y:S01]  /*25a0*/  LOP3.LUT R0, R3, 0x80000000, R0, 0x48, !PT ;  /* 0x8000000003007812 */ /* 0x000fe200078e4800 */
[----:B------:R-:W-:Y:S06]  /*25b0*/  BRA `(.L_x_51) ;  /* 0x00000000000c7947 */ /* 0x000fec0003800000 */
.L_x_44:
[----:B------:R-:W0:Y:S01]  /*25c0*/  MUFU.RSQ R0, -QNAN ;  /* 0xffc0000000007908 */ /* 0x000e220000001400 */
[----:B------:R-:W-:Y:S05]  /*25d0*/  BRA `(.L_x_51) ;  /* 0x0000000000047947 */ /* 0x000fea0003800000 */
.L_x_43:
[----:B------:R-:W-:-:S07]  /*25e0*/  FADD.FTZ R0, R0, R3 ;  /* 0x0000000300007221 */ /* 0x000fce0000010000 */
.L_x_51:
[----:B------:R-:W-:Y:S05]  /*25f0*/  BSYNC.RECONVERGENT B1 ;  /* 0x0000000000017941 */ /* 0x000fea0003800200 */
.L_x_41:
[----:B------:R-:W-:-:S04]  /*2600*/  HFMA2 R9, -RZ, RZ, 0, 0 ;  /* 0x00000000ff097431 */ /* 0x000fc800000001ff */
[----:B0-----:R-:W-:Y:S05]  /*2610*/  RET.REL.NODEC R8 `(_Z21otsu_threshold_kernelPfPiS_iiS0_) ;  /* 0xffffffd808787950 */ /* 0x001fea0003c3ffff */
.L_x_52:
        /* <DEDUP_REMOVED lines=14> */
.L_x_68:


//--------------------- .text._Z29computeProbabilitiesHistogramPfPiS_i --------------------------
	.section	.text._Z29computeProbabilitiesHistogramPfPiS_i,"ax",@progbits
	.align	128
        .global         _Z29computeProbabilitiesHistogramPfPiS_i
        .type           _Z29computeProbabilitiesHistogramPfPiS_i,@function
        .size           _Z29computeProbabilitiesHistogramPfPiS_i,(.L_x_69 - _Z29computeProbabilitiesHistogramPfPiS_i)
        .other          _Z29computeProbabilitiesHistogramPfPiS_i,@"STO_CUDA_ENTRY STV_DEFAULT"
_Z29computeProbabilitiesHistogramPfPiS_i:
.text._Z29computeProbabilitiesHistogramPfPiS_i:
[----:B------:R-:W-:Y:S01]  /*0000*/  LDC R1, c[0x0][0x37c] ;  /* 0x0000df00ff017b82 */ /* 0x000fe20000000800 */
[----:B------:R-:W0:Y:S07]  /*0010*/  S2R R3, SR_TID.X ;  /* 0x0000000000037919 */ /* 0x000e2e0000002100 */
[----:B------:R-:W0:Y:S01]  /*0020*/  S2UR UR4, SR_CTAID.X ;  /* 0x00000000000479c3 */ /* 0x000e220000002500 */
[----:B------:R-:W1:Y:S07]  /*0030*/  LDCU UR6, c[0x0][0x398] ;  /* 0x00007300ff0677ac */ /* 0x000e6e0008000800 */
[----:B------:R-:W0:Y:S02]  /*0040*/  LDC R2, c[0x0][0x360] ;  /* 0x0000d800ff027b82 */ /* 0x000e240000000800 */
[----:B0-----:R-:W-:-:S05]  /*0050*/  IMAD R2, R2, UR4, R3 ;  /* 0x0000000402027c24 */ /* 0x001fca000f8e0203 */
[----:B-1----:R-:W-:-:S13]  /*0060*/  ISETP.GE.AND P0, PT, R2, UR6, PT ;  /* 0x0000000602007c0c */ /* 0x002fda000bf06270 */
[----:B------:R-:W-:Y:S05]  /*0070*/  @P0 EXIT ;  /* 0x000000000000094d */ /* 0x000fea0003800000 */
[----:B------:R-:W0:Y:S01]  /*0080*/  LDC.64 R4, c[0x0][0x388] ;  /* 0x0000e200ff047b82 */ /* 0x000e220000000a00 */
[----:B------:R-:W1:Y:S01]  /*0090*/  LDCU.64 UR4, c[0x0][0x358] ;  /* 0x00006b00ff0477ac */ /* 0x000e620008000a00 */
[----:B0-----:R-:W-:-:S05]  /*00a0*/  IMAD.WIDE R4, R2, 0x4, R4 ;  /* 0x0000000402047825 */ /* 0x001fca00078e0204 */
[----:B-1----:R-:W2:Y:S01]  /*00b0*/  LDG.E R0, desc[UR4][R4.64] ;  /* 0x0000000404007981 */ /* 0x002ea2000c1e1900 */
[----:B------:R-:W-:Y:S01]  /*00c0*/  I2FP.F32.S32 R3, UR6 ;  /* 0x0000000600037c45 */ /* 0x000fe20008201400 */
[----:B------:R-:W-:Y:S03]  /*00d0*/  BSSY.RECONVERGENT B0, `(.L_x_53) ;  /* 0x000000d000007945 */ /* 0x000fe60003800200 */
[----:B------:R-:W0:Y:S02]  /*00e0*/  MUFU.RCP R6, R3 ;  /* 0x0000000300067308 */ /* 0x000e240000001000 */
[----:B0-----:R-:W-:-:S04]  /*00f0*/  FFMA R7, -R3, R6, 1 ;  /* 0x3f80000003077423 */ /* 0x001fc80000000106 */
[----:B------:R-:W-:Y:S01]  /*0100*/  FFMA R7, R6, R7, R6 ;  /* 0x0000000706077223 */ /* 0x000fe20000000006 */
[----:B--2---:R-:W-:-:S04]  /*0110*/  I2FP.F32.S32 R0, R0 ;  /* 0x0000000000007245 */ /* 0x004fc80000201400 */
[----:B------:R-:W0:Y:S01]  /*0120*/  FCHK P0, R0, R3 ;  /* 0x0000000300007302 */ /* 0x000e220000000000 */
[----:B------:R-:W-:-:S04]  /*0130*/  FFMA R6, R0, R7, RZ ;  /* 0x0000000700067223 */ /* 0x000fc800000000ff */
[----:B------:R-:W-:-:S04]  /*0140*/  FFMA R8, -R3, R6, R0 ;  /* 0x0000000603087223 */ /* 0x000fc80000000100 */
[----:B------:R-:W-:Y:S01]  /*0150*/  FFMA R7, R7, R8, R6 ;  /* 0x0000000807077223 */ /* 0x000fe20000000006 */
[----:B0-----:R-:W-:Y:S06]  /*0160*/  @!P0 BRA `(.L_x_54) ;  /* 0x00000000000c8947 */ /* 0x001fec0003800000 */
[----:B------:R-:W-:-:S07]  /*0170*/  MOV R4, 0x190 ;  /* 0x0000019000047802 */ /* 0x000fce0000000f00 */
[----:B------:R-:W-:Y:S05]  /*0180*/  CALL.REL.NOINC `($__internal_1_$__cuda_sm3x_div_rn_noftz_f32_slowpath) ;  /* 0x0000000000187944 */ /* 0x000fea0003c00000 */
[----:B------:R-:W-:-:S07]  /*0190*/  IMAD.MOV.U32 R7, RZ, RZ, R0 ;  /* 0x000000ffff077224 */ /* 0x000fce00078e0000 */
.L_x_54:
[----:B------:R-:W-:Y:S05]  /*01a0*/  BSYNC.RECONVERGENT B0 ;  /* 0x0000000000007941 */ /* 0x000fea0003800200 */
.L_x_53:
[----:B------:R-:W0:Y:S02]  /*01b0*/  LDC.64 R4, c[0x0][0x390] ;  /* 0x0000e400ff047b82 */ /* 0x000e240000000a00 */
[----:B0-----:R-:W-:-:S05]  /*01c0*/  IMAD.WIDE R2, R2, 0x4, R4 ;  /* 0x0000000402027825 */ /* 0x001fca00078e0204 */
[----:B------:R-:W-:Y:S01]  /*01d0*/  STG.E desc[UR4][R2.64], R7 ;  /* 0x0000000702007986 */ /* 0x000fe2000c101904 */
[----:B------:R-:W-:Y:S05]  /*01e0*/  EXIT ;  /* 0x000000000000794d */ /* 0x000fea0003800000 */
        .weak           $__internal_1_$__cuda_sm3x_div_rn_noftz_f32_slowpath
        .type           $__internal_1_$__cuda_sm3x_div_rn_noftz_f32_slowpath,@function
        .size           $__internal_1_$__cuda_sm3x_div_rn_noftz_f32_slowpath,(.L_x_69 - $__internal_1_$__cuda_sm3x_div_rn_noftz_f32_slowpath)
$__internal_1_$__cuda_sm3x_div_rn_noftz_f32_slowpath:
[--C-:B------:R-:W-:Y:S01]  /*01f0*/  SHF.R.U32.HI R6, RZ, 0x17, R3.reuse ;  /* 0x00000017ff067819 */ /* 0x100fe20000011603 */
[----:B------:R-:W-:Y:S01]  /*0200*/  BSSY.RECONVERGENT B1, `(.L_x_55) ;  /* 0x0000064000017945 */ /* 0x000fe20003800200 */
[--C-:B------:R-:W-:Y:S01]  /*0210*/  SHF.R.U32.HI R5, RZ, 0x17, R0.reuse ;  /* 0x00000017ff057819 */ /* 0x100fe20000011600 */
[----:B------:R-:W-:Y:S01]  /*0220*/  IMAD.MOV.U32 R7, RZ, RZ, R0 ;  /* 0x000000ffff077224 */ /* 0x000fe200078e0000 */
[----:B------:R-:W-:Y:S01]  /*0230*/  LOP3.LUT R6, R6, 0xff, RZ, 0xc0, !PT ;  /* 0x000000ff06067812 */ /* 0x000fe200078ec0ff */
[----:B------:R-:W-:Y:S01]  /*0240*/  IMAD.MOV.U32 R8, RZ, RZ, R3 ;  /* 0x000000ffff087224 */ /* 0x000fe200078e0003 */
[----:B------:R-:W-:-:S03]  /*0250*/  LOP3.LUT R5, R5, 0xff, RZ, 0xc0, !PT ;  /* 0x000000ff05057812 */ /* 0x000fc600078ec0ff */
[----:B------:R-:W-:Y:S02]  /*0260*/  VIADD R11, R6, 0xffffffff ;  /* 0xffffffff060b7836 */ /* 0x000fe40000000000 */
[----:B------:R-:W-:-:S03]  /*0270*/  VIADD R10, R5, 0xffffffff ;  /* 0xffffffff050a7836 */ /* 0x000fc60000000000 */
        /* <DEDUP_REMOVED lines=22> */
[----:B------:R-:W-:Y:S02]  /*03e0*/  @P0 IMAD.MOV.U32 R9, RZ, RZ, RZ ;  /* 0x000000ffff090224 */ /* 0x000fe400078e00ff */
[----:B------:R-:W-:Y:S01]  /*03f0*/  @!P0 FFMA R7, R0, 1.84467440737095516160e+19, RZ ;  /* 0x5f80000000078823 */ /* 0x000fe200000000ff */
[----:B------:R-:W-:Y:S02]  /*0400*/  @!P0 IMAD.MOV.U32 R9, RZ, RZ, -0x40 ;  /* 0xffffffc0ff098424 */ /* 0x000fe400078e00ff */
[----:B------:R-:W-:Y:S02]  /*0410*/  @!P1 FFMA R8, R3, 1.84467440737095516160e+19, RZ ;  /* 0x5f80000003089823 */ /* 0x000fe400000000ff */
[----:B------:R-:W-:-:S07]  /*0420*/  @!P1 VIADD R9, R9, 0x40 ;  /* 0x0000004009099836 */ /* 0x000fce0000000000 */
.L_x_56:
[----:B------:R-:W-:Y:S01]  /*0430*/  LEA R3, R6, 0xc0800000, 0x17 ;  /* 0xc080000006037811 */ /* 0x000fe200078eb8ff */
[----:B------:R-:W-:Y:S01]  /*0440*/  VIADD R5, R5, 0xffffff81 ;  /* 0xffffff8105057836 */ /* 0x000fe20000000000 */
[----:B------:R-:W-:Y:S03]  /*0450*/  BSSY.RECONVERGENT B2, `(.L_x_61) ;  /* 0x0000035000027945 */ /* 0x000fe60003800200 */
[----:B------:R-:W-:Y:S01]  /*0460*/  IMAD.IADD R3, R8, 0x1, -R3 ;  /* 0x0000000108037824 */ /* 0x000fe200078e0a03 */
[C---:B------:R-:W-:Y:S01]  /*0470*/  IADD3 R6, PT, PT, R5.reuse, 0x7f, -R6 ;  /* 0x0000007f05067810 */ /* 0x040fe20007ffe806 */
[----:B------:R-:W-:Y:S02]  /*0480*/  IMAD R0, R5, -0x800000, R7 ;  /* 0xff80000005007824 */ /* 0x000fe400078e0207 */
[----:B------:R-:W0:Y:S01]  /*0490*/  MUFU.RCP R8, R3 ;  /* 0x0000000300087308 */ /* 0x000e220000001000 */
[----:B------:R-:W-:Y:S01]  /*04a0*/  FADD.FTZ R11, -R3, -RZ ;  /* 0x800000ff030b7221 */ /* 0x000fe20000010100 */
[----:B------:R-:W-:-:S03]  /*04b0*/  IMAD.IADD R6, R6, 0x1, R9 ;  /* 0x0000000106067824 */ /* 0x000fc600078e0209 */
        /* <DEDUP_REMOVED lines=8> */
[----:B------:R-:W-:-:S05]  /*0540*/  LOP3.LUT R3, R3, 0xff, RZ, 0xc0, !PT ;  /* 0x000000ff03037812 */ /* 0x000fca00078ec0ff */
[----:B------:R-:W-:-:S04]  /*0550*/  IMAD.IADD R9, R3, 0x1, R6 ;  /* 0x0000000103097824 */ /* 0x000fc800078e0206 */
        /* <DEDUP_REMOVED lines=11> */
[CCC-:B------:R-:W-:Y:S01]  /*0610*/  FFMA.RM R6, R10.reuse, R8.reuse, R7.reuse ;  /* 0x000000080a067223 */ /* 0x1c0fe20000004007 */
[C---:B------:R-:W-:Y:S02]  /*0620*/  ISETP.NE.AND P2, PT, R9.reuse, RZ, PT ;  /* 0x000000ff0900720c */ /* 0x040fe40003f45270 */
[----:B------:R-:W-:Y:S02]  /*0630*/  ISETP.NE.AND P1, PT, R9, RZ, PT ;  /* 0x000000ff0900720c */ /* 0x000fe40003f25270 */
[----:B------:R-:W-:Y:S01]  /*0640*/  LOP3.LUT R5, R3, 0x7fffff, RZ, 0xc0, !PT ;  /* 0x007fffff03057812 */ /* 0x000fe200078ec0ff */
[----:B------:R-:W-:Y:S01]  /*0650*/  FFMA.RP R3, R10, R8, R7 ;  /* 0x000000080a037223 */ /* 0x000fe20000008007 */
[----:B------:R-:W-:Y:S02]  /*0660*/  VIADD R8, R9, 0x20 ;  /* 0x0000002009087836 */ /* 0x000fe40000000000 */
[----:B------:R-:W-:Y:S01]  /*0670*/  LOP3.LUT R5, R5, 0x800000, RZ, 0xfc, !PT ;  /* 0x0080000005057812 */ /* 0x000fe200078efcff */
[----:B------:R-:W-:Y:S01]  /*0680*/  IMAD.MOV R7, RZ, RZ, -R9 ;  /* 0x000000ffff077224 */ /* 0x000fe200078e0a09 */
[----:B------:R-:W-:-:S02]  /*0690*/  FSETP.NEU.FTZ.AND P0, PT, R3, R6, PT ;  /* 0x000000060300720b */ /* 0x000fc40003f1d000 */
[----:B------:R-:W-:Y:S02]  /*06a0*/  SHF.L.U32 R8, R5, R8, RZ ;  /* 0x0000000805087219 */ /* 0x000fe400000006ff */
[----:B------:R-:W-:Y:S02]  /*06b0*/  SEL R6, R7, RZ, P2 ;  /* 0x000000ff07067207 */ /* 0x000fe40001000000 */
[----:B------:R-:W-:Y:S02]  /*06c0*/  ISETP.NE.AND P1, PT, R8, RZ, P1 ;  /* 0x000000ff0800720c */ /* 0x000fe40000f25270 */
[----:B------:R-:W-:Y:S02]  /*06d0*/  SHF.R.U32.HI R6, RZ, R6, R5 ;  /* 0x00000006ff067219 */ /* 0x000fe40000011605 */
[----:B------:R-:W-:Y:S02]  /*06e0*/  PLOP3.LUT P0, PT, P0, P1, PT, 0xf8, 0x8f ;  /* 0x00000000008f781c */ /* 0x000fe40000703f70 */
[----:B------:R-:W-:-:S02]  /*06f0*/  SHF.R.U32.HI R8, RZ, 0x1, R6 ;  /* 0x00000001ff087819 */ /* 0x000fc40000011606 */
[----:B------:R-:W-:-:S04]  /*0700*/  SEL R3, RZ, 0x1, !P0 ;  /* 0x00000001ff037807 */ /* 0x000fc80004000000 */
[----:B------:R-:W-:-:S04]  /*0710*/  LOP3.LUT R3, R3, 0x1, R8, 0xf8, !PT ;  /* 0x0000000103037812 */ /* 0x000fc800078ef808 */
[----:B------:R-:W-:-:S05]  /*0720*/  LOP3.LUT R3, R3, R6, RZ, 0xc0, !PT ;  /* 0x0000000603037212 */ /* 0x000fca00078ec0ff */
[----:B------:R-:W-:-:S05]  /*0730*/  IMAD.IADD R3, R8, 0x1, R3 ;  /* 0x0000000108037824 */ /* 0x000fca00078e0203 */
[----:B------:R-:W-:Y:S01]  /*0740*/  LOP3.LUT R0, R3, R0, RZ, 0xfc, !PT ;  /* 0x0000000003007212 */ /* 0x000fe200078efcff */
[----:B------:R-:W-:Y:S06]  /*0750*/  BRA `(.L_x_64) ;  /* 0x0000000000107947 */ /* 0x000fec0003800000 */
.L_x_63:
[----:B------:R-:W-:-:S04]  /*0760*/  LOP3.LUT R0, R0, 0x80000000, RZ, 0xc0, !PT ;  /* 0x8000000000007812 */ /* 0x000fc800078ec0ff */
[----:B------:R-:W-:Y:S01]  /*0770*/  LOP3.LUT R0, R0, 0x7f800000, RZ, 0xfc, !PT ;  /* 0x7f80000000007812 */ /* 0x000fe200078efcff */
[----:B------:R-:W-:Y:S06]  /*0780*/  BRA `(.L_x_64) ;  /* 0x0000000000047947 */ /* 0x000fec0003800000 */
.L_x_62:
[----:B------:R-:W-:-:S07]  /*0790*/  IMAD R0, R6, 0x800000, R0 ;  /* 0x0080000006007824 */ /* 0x000fce00078e0200 */
.L_x_64:
[----:B------:R-:W-:Y:S05]  /*07a0*/  BSYNC.RECONVERGENT B2 ;  /* 0x0000000000027941 */ /* 0x000fea0003800200 */
.L_x_61:
[----:B------:R-:W-:Y:S05]  /*07b0*/  BRA `(.L_x_65) ;  /* 0x0000000000207947 */ /* 0x000fea0003800000 */
.L_x_60:
[----:B------:R-:W-:-:S04]  /*07c0*/  LOP3.LUT R0, R8, 0x80000000, R7, 0x48, !PT ;  /* 0x8000000008007812 */ /* 0x000fc800078e4807 */
[----:B------:R-:W-:Y:S01]  /*07d0*/  LOP3.LUT R0, R0, 0x7f800000, RZ, 0xfc, !PT ;  /* 0x7f80000000007812 */ /* 0x000fe200078efcff */
[----:B------:R-:W-:Y:S06]  /*07e0*/  BRA `(.L_x_65) ;  /* 0x0000000000147947 */ /* 0x000fec0003800000 */
.L_x_59:
[----:B------:R-:W-:Y:S01]  /*07f0*/  LOP3.LUT R0, R8, 0x80000000, R7, 0x48, !PT ;  /* 0x8000000008007812 */ /* 0x000fe200078e4807 */
[----:B------:R-:W-:Y:S06]  /*0800*/  BRA `(.L_x_65) ;  /* 0x00000000000c7947 */ /* 0x000fec0003800000 */
.L_x_58:
[----:B------:R-:W0:Y:S01]  /*0810*/  MUFU.RSQ R0, -QNAN ;  /* 0xffc0000000007908 */ /* 0x000e220000001400 */
[----:B------:R-:W-:Y:S05]  /*0820*/  BRA `(.L_x_65) ;  /* 0x0000000000047947 */ /* 0x000fea0003800000 */
.L_x_57:
[----:B------:R-:W-:-:S07]  /*0830*/  FADD.FTZ R0, R0, R3 ;  /* 0x0000000300007221 */ /* 0x000fce0000010000 */
.L_x_65:
[----:B------:R-:W-:Y:S05]  /*0840*/  BSYNC.RECONVERGENT B1 ;  /* 0x0000000000017941 */ /* 0x000fea0003800200 */
.L_x_55:
[----:B------:R-:W-:-:S04]  /*0850*/  IMAD.MOV.U32 R5, RZ, RZ, 0x0 ;  /* 0x00000000ff057424 */ /* 0x000fc800078e00ff */
[----:B0-----:R-:W-:Y:S05]  /*0860*/  RET.REL.NODEC R4 `(_Z29computeProbabilitiesHistogramPfPiS_i) ;  /* 0xfffffff404e47950 */ /* 0x001fea0003c3ffff */
.L_x_66:
        /* <DEDUP_REMOVED lines=9> */
.L_x_69:


//--------------------- .text._Z16computeHistogramPfPiii --------------------------
	.section	.text._Z16computeHistogramPfPiii,"ax",@progbits
	.align	128
        .global         _Z16computeHistogramPfPiii
        .type           _Z16computeHistogramPfPiii,@function
        .size           _Z16computeHistogramPfPiii,(.L_x_74 - _Z16computeHistogramPfPiii)
        .other          _Z16computeHistogramPfPiii,@"STO_CUDA_ENTRY STV_DEFAULT"
_Z16computeHistogramPfPiii:
.text._Z16computeHistogramPfPiii:
        /* <DEDUP_REMOVED lines=12> */
[----:B------:R-:W-:-:S13]  /*00c0*/  ISETP.GE.OR P0, PT, R0, UR6, P0 ;  /* 0x0000000600007c0c */ /* 0x000fda0008706670 */
[----:B------:R-:W-:Y:S05]  /*00d0*/  @P0 EXIT ;  /* 0x000000000000094d */ /* 0x000fea0003800000 */
[----:B------:R-:W0:Y:S01]  /*00e0*/  LDC.64 R2, c[0x0][0x380] ;  /* 0x0000e000ff027b82 */ /* 0x000e220000000a00 */
[----:B------:R-:W1:Y:S01]  /*00f0*/  LDCU.64 UR4, c[0x0][0x358] ;  /* 0x00006b00ff0477ac */ /* 0x000e620008000a00 */
[----:B0-----:R-:W-:-:S06]  /*0100*/  IMAD.WIDE R2, R5, 0x4, R2 ;  /* 0x0000000405027825 */ /* 0x001fcc00078e0202 */
[----:B------:R-:W0:Y:S01]  /*0110*/  LDC.64 R4, c[0x0][0x388] ;  /* 0x0000e200ff047b82 */ /* 0x000e220000000a00 */
[----:B-1----:R-:W2:Y:S01]  /*0120*/  LDG.E R2, desc[UR4][R2.64] ;  /* 0x0000000402027981 */ /* 0x002ea2000c1e1900 */
[----:B------:R-:W-:Y:S01]  /*0130*/  HFMA2 R9, -RZ, RZ, 0, 5.9604644775390625e-08 ;  /* 0x00000001ff097431 */ /* 0x000fe200000001ff */
[----:B--2---:R-:W0:Y:S02]  /*0140*/  F2I.TRUNC.NTZ R7, R2 ;  /* 0x0000000200077305 */ /* 0x004e24000020f100 */
[----:B0-----:R-:W-:-:S05]  /*0150*/  IMAD.WIDE R4, R7, 0x4, R4 ;  /* 0x0000000407047825 */ /* 0x001fca00078e0204 */
[----:B------:R-:W-:Y:S01]  /*0160*/  REDG.E.ADD.STRONG.GPU desc[UR4][R4.64], R9 ;  /* 0x000000090400798e */ /* 0x000fe2000c12e104 */
[----:B------:R-:W-:Y:S05]  /*0170*/  EXIT ;  /* 0x000000000000794d */ /* 0x000fea0003800000 */
.L_x_67:
        /* <DEDUP_REMOVED lines=16> */
.L_x_74:


//--------------------- .nv.shared.reserved.0     --------------------------
	.section	.nv.shared.reserved.0,"aw",@nobits
	.weak		__nv_reservedSMEM_offset_0_alias
	.size		__nv_reservedSMEM_offset_0_alias, 0, 64
	.other		__nv_reservedSMEM_offset_0_alias,@"STO_CUDA_RESERVED_SHARED STV_DEFAULT"
__nv_reservedSMEM_offset_0_alias:
	.zero		0
	.zero		64


//--------------------- .nv.shared._Z18find_max_reductionPiS_ii --------------------------
	.section	.nv.shared._Z18find_max_reductionPiS_ii,"aw",@nobits
	.sectionflags	@""
	.align	4
.nv.shared._Z18find_max_reductionPiS_ii:
	.zero		3072


//--------------------- .nv.constant0._Z19binarize_img_kernelPhPfiii --------------------------
	.section	.nv.constant0._Z19binarize_img_kernelPhPfiii,"a",@progbits
	.sectionflags	@""
	.align	4
.nv.constant0._Z19binarize_img_kernelPhPfiii:
	.zero		924


//--------------------- .nv.constant0._Z18find_max_reductionPiS_ii --------------------------
	.section	.nv.constant0._Z18find_max_reductionPiS_ii,"a",@progbits
	.sectionflags	@""
	.align	4
.nv.constant0._Z18find_max_reductionPiS_ii:
	.zero		920


//--------------------- .nv.constant0._Z21otsu_threshold_kernelPfPiS_iiS0_ --------------------------
	.section	.nv.constant0._Z21otsu_threshold_kernelPfPiS_iiS0_,"a",@progbits
	.sectionflags	@""
	.align	4
.nv.constant0._Z21otsu_threshold_kernelPfPiS_iiS0_:
	.zero		936


//--------------------- .nv.constant0._Z29computeProbabilitiesHistogramPfPiS_i --------------------------
	.section	.nv.constant0._Z29computeProbabilitiesHistogramPfPiS_i,"a",@progbits
	.sectionflags	@""
	.align	4
.nv.constant0._Z29computeProbabilitiesHistogramPfPiS_i:
	.zero		924


//--------------------- .nv.constant0._Z16computeHistogramPfPiii --------------------------
	.section	.nv.constant0._Z16computeHistogramPfPiii,"a",@progbits
	.sectionflags	@""
	.align	4
.nv.constant0._Z16computeHistogramPfPiii:
	.zero		920


//--------------------- SYMBOLS --------------------------

	.type		.nv.reservedSmem.offset0,@object
	.size		.nv.reservedSmem.offset0,0x4
	.type		.nv.reservedSmem.cap,@object
	.size		.nv.reservedSmem.cap,0x4
